//
// Generated by NVIDIA NVVM Compiler
//
// Compiler Build ID: CL-36424714
// Cuda compilation tools, release 13.0, V13.0.88
// Based on NVVM 20.0.0
//

.version 9.0
.target sm_100
.address_size 64

	// .globl	_Z11matMulNaivePKfS0_Pfi
// _ZZ12matMulSharedILi8EEvPKfS1_PfiE2As has been demoted
// _ZZ12matMulSharedILi8EEvPKfS1_PfiE2Bs has been demoted
// _ZZ12matMulSharedILi16EEvPKfS1_PfiE2As has been demoted
// _ZZ12matMulSharedILi16EEvPKfS1_PfiE2Bs has been demoted
// _ZZ12matMulSharedILi32EEvPKfS1_PfiE2As has been demoted
// _ZZ12matMulSharedILi32EEvPKfS1_PfiE2Bs has been demoted

.visible .entry _Z11matMulNaivePKfS0_Pfi(
	.param .u64 .ptr .align 1 _Z11matMulNaivePKfS0_Pfi_param_0,
	.param .u64 .ptr .align 1 _Z11matMulNaivePKfS0_Pfi_param_1,
	.param .u64 .ptr .align 1 _Z11matMulNaivePKfS0_Pfi_param_2,
	.param .u32 _Z11matMulNaivePKfS0_Pfi_param_3
)
{
	.reg .pred 	%p<10>;
	.reg .b32 	%r<40>;
	.reg .b32 	%f<67>;
	.reg .b64 	%rd<67>;

	ld.param.u64 	%rd14, [_Z11matMulNaivePKfS0_Pfi_param_0];
	ld.param.u64 	%rd15, [_Z11matMulNaivePKfS0_Pfi_param_1];
	ld.param.u32 	%r18, [_Z11matMulNaivePKfS0_Pfi_param_3];
	cvta.to.global.u64 	%rd1, %rd15;
	cvta.to.global.u64 	%rd2, %rd14;
	mov.u32 	%r19, %ctaid.y;
	mov.u32 	%r20, %ntid.y;
	mov.u32 	%r21, %tid.y;
	mad.lo.s32 	%r1, %r19, %r20, %r21;
	mov.u32 	%r22, %ctaid.x;
	mov.u32 	%r23, %ntid.x;
	mov.u32 	%r24, %tid.x;
	mad.lo.s32 	%r2, %r22, %r23, %r24;
	max.s32 	%r25, %r1, %r2;
	setp.ge.s32 	%p1, %r25, %r18;
	@%p1 bra 	$L__BB0_13;
	mul.lo.s32 	%r3, %r18, %r1;
	and.b32  	%r4, %r18, 7;
	setp.lt.u32 	%p2, %r18, 8;
	mov.f32 	%f66, 0f00000000;
	mov.b32 	%r38, 0;
	@%p2 bra 	$L__BB0_4;
	and.b32  	%r38, %r18, 2147483640;
	neg.s32 	%r36, %r38;
	mul.wide.s32 	%rd16, %r18, 4;
	add.s64 	%rd3, %rd1, %rd16;
	shl.b32 	%r7, %r18, 3;
	mul.wide.s32 	%rd17, %r18, 8;
	add.s64 	%rd4, %rd1, %rd17;
	mul.wide.s32 	%rd18, %r18, 12;
	add.s64 	%rd5, %rd1, %rd18;
	mul.wide.s32 	%rd19, %r18, 16;
	add.s64 	%rd6, %rd1, %rd19;
	mul.wide.s32 	%rd20, %r18, 20;
	add.s64 	%rd7, %rd1, %rd20;
	mul.wide.s32 	%rd21, %r18, 24;
	add.s64 	%rd8, %rd1, %rd21;
	mul.wide.s32 	%rd22, %r18, 28;
	add.s64 	%rd9, %rd1, %rd22;
	mul.wide.u32 	%rd23, %r3, 4;
	add.s64 	%rd24, %rd23, %rd2;
	add.s64 	%rd66, %rd24, 16;
	mov.f32 	%f66, 0f00000000;
	mov.u32 	%r35, %r2;
$L__BB0_3:
	.pragma "nounroll";
	mul.wide.s32 	%rd25, %r35, 4;
	add.s64 	%rd26, %rd3, %rd25;
	add.s64 	%rd27, %rd4, %rd25;
	add.s64 	%rd28, %rd5, %rd25;
	add.s64 	%rd29, %rd6, %rd25;
	add.s64 	%rd30, %rd7, %rd25;
	add.s64 	%rd31, %rd8, %rd25;
	add.s64 	%rd32, %rd9, %rd25;
	add.s64 	%rd33, %rd1, %rd25;
	ld.global.f32 	%f16, [%rd66+-16];
	ld.global.f32 	%f17, [%rd33];
	fma.rn.f32 	%f18, %f16, %f17, %f66;
	ld.global.f32 	%f19, [%rd66+-12];
	ld.global.f32 	%f20, [%rd26];
	fma.rn.f32 	%f21, %f19, %f20, %f18;
	ld.global.f32 	%f22, [%rd66+-8];
	ld.global.f32 	%f23, [%rd27];
	fma.rn.f32 	%f24, %f22, %f23, %f21;
	ld.global.f32 	%f25, [%rd66+-4];
	ld.global.f32 	%f26, [%rd28];
	fma.rn.f32 	%f27, %f25, %f26, %f24;
	ld.global.f32 	%f28, [%rd66];
	ld.global.f32 	%f29, [%rd29];
	fma.rn.f32 	%f30, %f28, %f29, %f27;
	ld.global.f32 	%f31, [%rd66+4];
	ld.global.f32 	%f32, [%rd30];
	fma.rn.f32 	%f33, %f31, %f32, %f30;
	ld.global.f32 	%f34, [%rd66+8];
	ld.global.f32 	%f35, [%rd31];
	fma.rn.f32 	%f36, %f34, %f35, %f33;
	ld.global.f32 	%f37, [%rd66+12];
	ld.global.f32 	%f38, [%rd32];
	fma.rn.f32 	%f66, %f37, %f38, %f36;
	add.s32 	%r36, %r36, 8;
	add.s32 	%r35, %r35, %r7;
	add.s64 	%rd66, %rd66, 32;
	setp.ne.s32 	%p3, %r36, 0;
	@%p3 bra 	$L__BB0_3;
$L__BB0_4:
	setp.eq.s32 	%p4, %r4, 0;
	@%p4 bra 	$L__BB0_12;
	and.b32  	%r13, %r18, 3;
	setp.lt.u32 	%p5, %r4, 4;
	@%p5 bra 	$L__BB0_7;
	add.s32 	%r27, %r38, %r3;
	mul.wide.u32 	%rd34, %r27, 4;
	add.s64 	%rd35, %rd2, %rd34;
	ld.global.f32 	%f40, [%rd35];
	mad.lo.s32 	%r28, %r38, %r18, %r2;
	mul.wide.s32 	%rd36, %r28, 4;
	add.s64 	%rd37, %rd1, %rd36;
	ld.global.f32 	%f41, [%rd37];
	fma.rn.f32 	%f42, %f40, %f41, %f66;
	cvt.u64.u32 	%rd38, %r3;
	cvt.u64.u32 	%rd39, %r38;
	add.s64 	%rd40, %rd39, %rd38;
	shl.b64 	%rd41, %rd40, 2;
	add.s64 	%rd42, %rd2, %rd41;
	ld.global.f32 	%f43, [%rd42+4];
	mul.wide.s32 	%rd43, %r18, 4;
	add.s64 	%rd44, %rd37, %rd43;
	ld.global.f32 	%f44, [%rd44];
	fma.rn.f32 	%f45, %f43, %f44, %f42;
	ld.global.f32 	%f46, [%rd42+8];
	add.s64 	%rd45, %rd44, %rd43;
	ld.global.f32 	%f47, [%rd45];
	fma.rn.f32 	%f48, %f46, %f47, %f45;
	ld.global.f32 	%f49, [%rd42+12];
	add.s64 	%rd46, %rd45, %rd43;
	ld.global.f32 	%f50, [%rd46];
	fma.rn.f32 	%f66, %f49, %f50, %f48;
	add.s32 	%r38, %r38, 4;
$L__BB0_7:
	setp.eq.s32 	%p6, %r13, 0;
	@%p6 bra 	$L__BB0_12;
	setp.eq.s32 	%p7, %r13, 1;
	@%p7 bra 	$L__BB0_10;
	add.s32 	%r29, %r38, %r3;
	mul.wide.u32 	%rd47, %r29, 4;
	add.s64 	%rd48, %rd2, %rd47;
	ld.global.f32 	%f52, [%rd48];
	mad.lo.s32 	%r30, %r38, %r18, %r2;
	mul.wide.s32 	%rd49, %r30, 4;
	add.s64 	%rd50, %rd1, %rd49;
	ld.global.f32 	%f53, [%rd50];
	fma.rn.f32 	%f54, %f52, %f53, %f66;
	cvt.u64.u32 	%rd51, %r3;
	cvt.u64.u32 	%rd52, %r38;
	add.s64 	%rd53, %rd52, %rd51;
	shl.b64 	%rd54, %rd53, 2;
	add.s64 	%rd55, %rd2, %rd54;
	ld.global.f32 	%f55, [%rd55+4];
	mul.wide.s32 	%rd56, %r18, 4;
	add.s64 	%rd57, %rd50, %rd56;
	ld.global.f32 	%f56, [%rd57];
	fma.rn.f32 	%f66, %f55, %f56, %f54;
	add.s32 	%r38, %r38, 2;
$L__BB0_10:
	and.b32  	%r31, %r18, 1;
	setp.eq.b32 	%p8, %r31, 1;
	not.pred 	%p9, %p8;
	@%p9 bra 	$L__BB0_12;
	add.s32 	%r32, %r38, %r3;
	mul.wide.u32 	%rd58, %r32, 4;
	add.s64 	%rd59, %rd2, %rd58;
	ld.global.f32 	%f57, [%rd59];
	mad.lo.s32 	%r33, %r38, %r18, %r2;
	mul.wide.s32 	%rd60, %r33, 4;
	add.s64 	%rd61, %rd1, %rd60;
	ld.global.f32 	%f58, [%rd61];
	fma.rn.f32 	%f66, %f57, %f58, %f66;
$L__BB0_12:
	ld.param.u64 	%rd65, [_Z11matMulNaivePKfS0_Pfi_param_2];
	add.s32 	%r34, %r3, %r2;
	cvta.to.global.u64 	%rd62, %rd65;
	mul.wide.s32 	%rd63, %r34, 4;
	add.s64 	%rd64, %rd62, %rd63;
	st.global.f32 	[%rd64], %f66;
$L__BB0_13:
	ret;

}
	// .globl	_Z9matMulRegPKfS0_Pfi
.visible .entry _Z9matMulRegPKfS0_Pfi(
	.param .u64 .ptr .align 1 _Z9matMulRegPKfS0_Pfi_param_0,
	.param .u64 .ptr .align 1 _Z9matMulRegPKfS0_Pfi_param_1,
	.param .u64 .ptr .align 1 _Z9matMulRegPKfS0_Pfi_param_2,
	.param .u32 _Z9matMulRegPKfS0_Pfi_param_3
)
{
	.reg .pred 	%p<17>;
	.reg .b32 	%r<87>;
	.reg .b32 	%f<173>;
	.reg .b64 	%rd<84>;

	ld.param.u64 	%rd4, [_Z9matMulRegPKfS0_Pfi_param_0];
	ld.param.u64 	%rd5, [_Z9matMulRegPKfS0_Pfi_param_1];
	ld.param.u64 	%rd3, [_Z9matMulRegPKfS0_Pfi_param_2];
	ld.param.u32 	%r42, [_Z9matMulRegPKfS0_Pfi_param_3];
	cvta.to.global.u64 	%rd1, %rd5;
	cvta.to.global.u64 	%rd2, %rd4;
	mov.u32 	%r43, %ctaid.y;
	mov.u32 	%r44, %ntid.y;
	mov.u32 	%r45, %tid.y;
	mad.lo.s32 	%r1, %r43, %r44, %r45;
	mov.u32 	%r46, %ctaid.x;
	mov.u32 	%r47, %ntid.x;
	mov.u32 	%r48, %tid.x;
	mad.lo.s32 	%r2, %r46, %r47, %r48;
	max.s32 	%r49, %r1, %r2;
	setp.ge.s32 	%p1, %r49, %r42;
	@%p1 bra 	$L__BB1_23;
	setp.lt.u32 	%p2, %r42, 4;
	mov.b32 	%r84, 0;
	mov.f32 	%f172, 0f00000000;
	@%p2 bra 	$L__BB1_10;
	and.b32  	%r52, %r42, 2147483644;
	mul.lo.s32 	%r3, %r42, %r1;
	add.s32 	%r4, %r52, -1;
	shr.u32 	%r53, %r4, 2;
	add.s32 	%r5, %r53, 1;
	setp.lt.u32 	%p3, %r4, 12;
	mov.f32 	%f172, 0f00000000;
	mov.b32 	%r79, 0;
	@%p3 bra 	$L__BB1_5;
	shl.b32 	%r6, %r42, 4;
	and.b32  	%r55, %r5, 2147483644;
	neg.s32 	%r76, %r55;
	mov.f32 	%f172, 0f00000000;
	mov.b32 	%r79, 0;
	mul.wide.s32 	%rd10, %r42, 4;
	mov.u32 	%r77, %r3;
	mov.u32 	%r78, %r2;
$L__BB1_4:
	.pragma "nounroll";
	mul.wide.u32 	%rd6, %r77, 4;
	add.s64 	%rd7, %rd2, %rd6;
	ld.global.f32 	%f26, [%rd7];
	mul.wide.s32 	%rd8, %r78, 4;
	add.s64 	%rd9, %rd1, %rd8;
	ld.global.f32 	%f27, [%rd9];
	ld.global.f32 	%f28, [%rd7+4];
	add.s64 	%rd11, %rd9, %rd10;
	ld.global.f32 	%f29, [%rd11];
	mul.f32 	%f30, %f28, %f29;
	fma.rn.f32 	%f31, %f26, %f27, %f30;
	ld.global.f32 	%f32, [%rd7+8];
	add.s64 	%rd12, %rd11, %rd10;
	ld.global.f32 	%f33, [%rd12];
	fma.rn.f32 	%f34, %f32, %f33, %f31;
	ld.global.f32 	%f35, [%rd7+12];
	add.s64 	%rd13, %rd12, %rd10;
	ld.global.f32 	%f36, [%rd13];
	fma.rn.f32 	%f37, %f35, %f36, %f34;
	add.f32 	%f38, %f172, %f37;
	ld.global.f32 	%f39, [%rd7+16];
	add.s64 	%rd14, %rd13, %rd10;
	ld.global.f32 	%f40, [%rd14];
	ld.global.f32 	%f41, [%rd7+20];
	add.s64 	%rd15, %rd14, %rd10;
	ld.global.f32 	%f42, [%rd15];
	mul.f32 	%f43, %f41, %f42;
	fma.rn.f32 	%f44, %f39, %f40, %f43;
	ld.global.f32 	%f45, [%rd7+24];
	add.s64 	%rd16, %rd15, %rd10;
	ld.global.f32 	%f46, [%rd16];
	fma.rn.f32 	%f47, %f45, %f46, %f44;
	ld.global.f32 	%f48, [%rd7+28];
	add.s64 	%rd17, %rd16, %rd10;
	ld.global.f32 	%f49, [%rd17];
	fma.rn.f32 	%f50, %f48, %f49, %f47;
	add.f32 	%f51, %f38, %f50;
	ld.global.f32 	%f52, [%rd7+32];
	add.s64 	%rd18, %rd17, %rd10;
	ld.global.f32 	%f53, [%rd18];
	ld.global.f32 	%f54, [%rd7+36];
	add.s64 	%rd19, %rd18, %rd10;
	ld.global.f32 	%f55, [%rd19];
	mul.f32 	%f56, %f54, %f55;
	fma.rn.f32 	%f57, %f52, %f53, %f56;
	ld.global.f32 	%f58, [%rd7+40];
	add.s64 	%rd20, %rd19, %rd10;
	ld.global.f32 	%f59, [%rd20];
	fma.rn.f32 	%f60, %f58, %f59, %f57;
	ld.global.f32 	%f61, [%rd7+44];
	add.s64 	%rd21, %rd20, %rd10;
	ld.global.f32 	%f62, [%rd21];
	fma.rn.f32 	%f63, %f61, %f62, %f60;
	add.f32 	%f64, %f51, %f63;
	ld.global.f32 	%f65, [%rd7+48];
	add.s64 	%rd22, %rd21, %rd10;
	ld.global.f32 	%f66, [%rd22];
	ld.global.f32 	%f67, [%rd7+52];
	add.s64 	%rd23, %rd22, %rd10;
	ld.global.f32 	%f68, [%rd23];
	mul.f32 	%f69, %f67, %f68;
	fma.rn.f32 	%f70, %f65, %f66, %f69;
	ld.global.f32 	%f71, [%rd7+56];
	add.s64 	%rd24, %rd23, %rd10;
	ld.global.f32 	%f72, [%rd24];
	fma.rn.f32 	%f73, %f71, %f72, %f70;
	ld.global.f32 	%f74, [%rd7+60];
	add.s64 	%rd25, %rd24, %rd10;
	ld.global.f32 	%f75, [%rd25];
	fma.rn.f32 	%f76, %f74, %f75, %f73;
	add.f32 	%f172, %f64, %f76;
	add.s32 	%r79, %r79, 16;
	add.s32 	%r78, %r78, %r6;
	add.s32 	%r77, %r77, 16;
	add.s32 	%r76, %r76, 4;
	setp.eq.s32 	%p4, %r76, 0;
	@%p4 bra 	$L__BB1_5;
	bra.uni 	$L__BB1_4;
$L__BB1_5:
	and.b32  	%r57, %r4, -4;
	add.s32 	%r84, %r57, 4;
	and.b32  	%r56, %r5, 3;
	setp.eq.s32 	%p5, %r56, 0;
	@%p5 bra 	$L__BB1_10;
	setp.eq.s32 	%p6, %r56, 1;
	@%p6 bra 	$L__BB1_8;
	add.s32 	%r58, %r79, %r3;
	mul.wide.u32 	%rd26, %r58, 4;
	add.s64 	%rd27, %rd2, %rd26;
	ld.global.f32 	%f78, [%rd27];
	mad.lo.s32 	%r59, %r79, %r42, %r2;
	mul.wide.s32 	%rd28, %r59, 4;
	add.s64 	%rd29, %rd1, %rd28;
	ld.global.f32 	%f79, [%rd29];
	ld.global.f32 	%f80, [%rd27+4];
	mul.wide.s32 	%rd30, %r42, 4;
	add.s64 	%rd31, %rd29, %rd30;
	ld.global.f32 	%f81, [%rd31];
	mul.f32 	%f82, %f80, %f81;
	fma.rn.f32 	%f83, %f78, %f79, %f82;
	ld.global.f32 	%f84, [%rd27+8];
	add.s64 	%rd32, %rd31, %rd30;
	ld.global.f32 	%f85, [%rd32];
	fma.rn.f32 	%f86, %f84, %f85, %f83;
	ld.global.f32 	%f87, [%rd27+12];
	add.s64 	%rd33, %rd32, %rd30;
	ld.global.f32 	%f88, [%rd33];
	fma.rn.f32 	%f89, %f87, %f88, %f86;
	add.f32 	%f90, %f172, %f89;
	cvt.u64.u32 	%rd34, %r3;
	cvt.u64.u32 	%rd35, %r79;
	add.s64 	%rd36, %rd35, %rd34;
	shl.b64 	%rd37, %rd36, 2;
	add.s64 	%rd38, %rd2, %rd37;
	ld.global.f32 	%f91, [%rd38+16];
	add.s64 	%rd39, %rd33, %rd30;
	ld.global.f32 	%f92, [%rd39];
	ld.global.f32 	%f93, [%rd38+20];
	add.s64 	%rd40, %rd39, %rd30;
	ld.global.f32 	%f94, [%rd40];
	mul.f32 	%f95, %f93, %f94;
	fma.rn.f32 	%f96, %f91, %f92, %f95;
	ld.global.f32 	%f97, [%rd38+24];
	add.s64 	%rd41, %rd40, %rd30;
	ld.global.f32 	%f98, [%rd41];
	fma.rn.f32 	%f99, %f97, %f98, %f96;
	ld.global.f32 	%f100, [%rd38+28];
	add.s64 	%rd42, %rd41, %rd30;
	ld.global.f32 	%f101, [%rd42];
	fma.rn.f32 	%f102, %f100, %f101, %f99;
	add.f32 	%f172, %f90, %f102;
	add.s32 	%r79, %r79, 8;
$L__BB1_8:
	and.b32  	%r60, %r4, 4;
	setp.ne.s32 	%p7, %r60, 0;
	@%p7 bra 	$L__BB1_10;
	add.s32 	%r61, %r79, %r3;
	mul.wide.u32 	%rd43, %r61, 4;
	add.s64 	%rd44, %rd2, %rd43;
	ld.global.f32 	%f103, [%rd44];
	mad.lo.s32 	%r62, %r79, %r42, %r2;
	mul.wide.s32 	%rd45, %r62, 4;
	add.s64 	%rd46, %rd1, %rd45;
	ld.global.f32 	%f104, [%rd46];
	ld.global.f32 	%f105, [%rd44+4];
	mul.wide.s32 	%rd47, %r42, 4;
	add.s64 	%rd48, %rd46, %rd47;
	ld.global.f32 	%f106, [%rd48];
	mul.f32 	%f107, %f105, %f106;
	fma.rn.f32 	%f108, %f103, %f104, %f107;
	ld.global.f32 	%f109, [%rd44+8];
	add.s64 	%rd49, %rd48, %rd47;
	ld.global.f32 	%f110, [%rd49];
	fma.rn.f32 	%f111, %f109, %f110, %f108;
	ld.global.f32 	%f112, [%rd44+12];
	add.s64 	%rd50, %rd49, %rd47;
	ld.global.f32 	%f113, [%rd50];
	fma.rn.f32 	%f114, %f112, %f113, %f111;
	add.f32 	%f172, %f172, %f114;
$L__BB1_10:
	setp.ge.u32 	%p8, %r84, %r42;
	@%p8 bra 	$L__BB1_22;
	mul.lo.s32 	%r13, %r42, %r1;
	sub.s32 	%r14, %r42, %r84;
	and.b32  	%r15, %r14, 7;
	sub.s32 	%r63, %r84, %r42;
	setp.gt.u32 	%p9, %r63, -8;
	@%p9 bra 	$L__BB1_14;
	mad.lo.s32 	%r82, %r84, %r42, %r2;
	shl.b32 	%r17, %r42, 3;
	add.s32 	%r81, %r84, %r13;
	and.b32  	%r64, %r14, -8;
	neg.s32 	%r80, %r64;
	mul.wide.s32 	%rd55, %r42, 4;
$L__BB1_13:
	.pragma "nounroll";
	mul.wide.s32 	%rd51, %r81, 4;
	add.s64 	%rd52, %rd2, %rd51;
	ld.global.f32 	%f116, [%rd52];
	mul.wide.s32 	%rd53, %r82, 4;
	add.s64 	%rd54, %rd1, %rd53;
	ld.global.f32 	%f117, [%rd54];
	fma.rn.f32 	%f118, %f116, %f117, %f172;
	ld.global.f32 	%f119, [%rd52+4];
	add.s64 	%rd56, %rd54, %rd55;
	ld.global.f32 	%f120, [%rd56];
	fma.rn.f32 	%f121, %f119, %f120, %f118;
	ld.global.f32 	%f122, [%rd52+8];
	add.s64 	%rd57, %rd56, %rd55;
	ld.global.f32 	%f123, [%rd57];
	fma.rn.f32 	%f124, %f122, %f123, %f121;
	ld.global.f32 	%f125, [%rd52+12];
	add.s64 	%rd58, %rd57, %rd55;
	ld.global.f32 	%f126, [%rd58];
	fma.rn.f32 	%f127, %f125, %f126, %f124;
	ld.global.f32 	%f128, [%rd52+16];
	add.s64 	%rd59, %rd58, %rd55;
	ld.global.f32 	%f129, [%rd59];
	fma.rn.f32 	%f130, %f128, %f129, %f127;
	ld.global.f32 	%f131, [%rd52+20];
	add.s64 	%rd60, %rd59, %rd55;
	ld.global.f32 	%f132, [%rd60];
	fma.rn.f32 	%f133, %f131, %f132, %f130;
	ld.global.f32 	%f134, [%rd52+24];
	add.s64 	%rd61, %rd60, %rd55;
	ld.global.f32 	%f135, [%rd61];
	fma.rn.f32 	%f136, %f134, %f135, %f133;
	ld.global.f32 	%f137, [%rd52+28];
	add.s64 	%rd62, %rd61, %rd55;
	ld.global.f32 	%f138, [%rd62];
	fma.rn.f32 	%f172, %f137, %f138, %f136;
	add.s32 	%r84, %r84, 8;
	add.s32 	%r82, %r82, %r17;
	add.s32 	%r81, %r81, 8;
	add.s32 	%r80, %r80, 8;
	setp.ne.s32 	%p10, %r80, 0;
	@%p10 bra 	$L__BB1_13;
$L__BB1_14:
	setp.eq.s32 	%p11, %r15, 0;
	@%p11 bra 	$L__BB1_22;
	and.b32  	%r37, %r14, 3;
	setp.lt.u32 	%p12, %r15, 4;
	@%p12 bra 	$L__BB1_17;
	add.s32 	%r65, %r84, %r13;
	mul.wide.s32 	%rd63, %r65, 4;
	add.s64 	%rd64, %rd2, %rd63;
	ld.global.f32 	%f140, [%rd64];
	mad.lo.s32 	%r66, %r84, %r42, %r2;
	mul.wide.s32 	%rd65, %r66, 4;
	add.s64 	%rd66, %rd1, %rd65;
	ld.global.f32 	%f141, [%rd66];
	fma.rn.f32 	%f142, %f140, %f141, %f172;
	ld.global.f32 	%f143, [%rd64+4];
	mul.wide.s32 	%rd67, %r42, 4;
	add.s64 	%rd68, %rd66, %rd67;
	ld.global.f32 	%f144, [%rd68];
	fma.rn.f32 	%f145, %f143, %f144, %f142;
	ld.global.f32 	%f146, [%rd64+8];
	add.s64 	%rd69, %rd68, %rd67;
	ld.global.f32 	%f147, [%rd69];
	fma.rn.f32 	%f148, %f146, %f147, %f145;
	ld.global.f32 	%f149, [%rd64+12];
	add.s64 	%rd70, %rd69, %rd67;
	ld.global.f32 	%f150, [%rd70];
	fma.rn.f32 	%f172, %f149, %f150, %f148;
	add.s32 	%r84, %r84, 4;
$L__BB1_17:
	setp.eq.s32 	%p13, %r37, 0;
	@%p13 bra 	$L__BB1_22;
	setp.eq.s32 	%p14, %r37, 1;
	@%p14 bra 	$L__BB1_20;
	add.s32 	%r67, %r84, %r13;
	mul.wide.s32 	%rd71, %r67, 4;
	add.s64 	%rd72, %rd2, %rd71;
	ld.global.f32 	%f152, [%rd72];
	mad.lo.s32 	%r68, %r84, %r42, %r2;
	mul.wide.s32 	%rd73, %r68, 4;
	add.s64 	%rd74, %rd1, %rd73;
	ld.global.f32 	%f153, [%rd74];
	fma.rn.f32 	%f154, %f152, %f153, %f172;
	ld.global.f32 	%f155, [%rd72+4];
	mul.wide.s32 	%rd75, %r42, 4;
	add.s64 	%rd76, %rd74, %rd75;
	ld.global.f32 	%f156, [%rd76];
	fma.rn.f32 	%f172, %f155, %f156, %f154;
	add.s32 	%r84, %r84, 2;
$L__BB1_20:
	and.b32  	%r69, %r14, 1;
	setp.eq.b32 	%p15, %r69, 1;
	not.pred 	%p16, %p15;
	@%p16 bra 	$L__BB1_22;
	add.s32 	%r70, %r84, %r13;
	mul.wide.s32 	%rd77, %r70, 4;
	add.s64 	%rd78, %rd2, %rd77;
	ld.global.f32 	%f157, [%rd78];
	mad.lo.s32 	%r71, %r84, %r42, %r2;
	mul.wide.s32 	%rd79, %r71, 4;
	add.s64 	%rd80, %rd1, %rd79;
	ld.global.f32 	%f158, [%rd80];
	fma.rn.f32 	%f172, %f157, %f158, %f172;
$L__BB1_22:
	mad.lo.s32 	%r72, %r42, %r1, %r2;
	cvta.to.global.u64 	%rd81, %rd3;
	mul.wide.s32 	%rd82, %r72, 4;
	add.s64 	%rd83, %rd81, %rd82;
	st.global.f32 	[%rd83], %f172;
$L__BB1_23:
	ret;

}
	// .globl	_Z12matMulSharedILi8EEvPKfS1_Pfi
.visible .entry _Z12matMulSharedILi8EEvPKfS1_Pfi(
	.param .u64 .ptr .align 1 _Z12matMulSharedILi8EEvPKfS1_Pfi_param_0,
	.param .u64 .ptr .align 1 _Z12matMulSharedILi8EEvPKfS1_Pfi_param_1,
	.param .u64 .ptr .align 1 _Z12matMulSharedILi8EEvPKfS1_Pfi_param_2,
	.param .u32 _Z12matMulSharedILi8EEvPKfS1_Pfi_param_3
)
{
	.reg .pred 	%p<18>;
	.reg .b32 	%r<65>;
	.reg .b32 	%f<109>;
	.reg .b64 	%rd<19>;
	// demoted variable
	.shared .align 4 .b8 _ZZ12matMulSharedILi8EEvPKfS1_PfiE2As[256];
	// demoted variable
	.shared .align 4 .b8 _ZZ12matMulSharedILi8EEvPKfS1_PfiE2Bs[256];
	ld.param.u64 	%rd5, [_Z12matMulSharedILi8EEvPKfS1_Pfi_param_0];
	ld.param.u64 	%rd6, [_Z12matMulSharedILi8EEvPKfS1_Pfi_param_1];
	ld.param.u64 	%rd4, [_Z12matMulSharedILi8EEvPKfS1_Pfi_param_2];
	ld.param.u32 	%r33, [_Z12matMulSharedILi8EEvPKfS1_Pfi_param_3];
	cvta.to.global.u64 	%rd1, %rd6;
	cvta.to.global.u64 	%rd2, %rd5;
	mov.u32 	%r34, %ctaid.y;
	shl.b32 	%r35, %r34, 3;
	mov.u32 	%r1, %tid.y;
	add.s32 	%r2, %r35, %r1;
	mov.u32 	%r36, %ctaid.x;
	shl.b32 	%r3, %r36, 3;
	mov.u32 	%r4, %tid.x;
	add.s32 	%r5, %r3, %r4;
	setp.lt.s32 	%p1, %r33, 1;
	mov.f32 	%f108, 0f00000000;
	@%p1 bra 	$L__BB2_19;
	add.s32 	%r6, %r33, 7;
	mul.lo.s32 	%r7, %r33, %r2;
	shl.b32 	%r38, %r1, 5;
	mov.u32 	%r39, _ZZ12matMulSharedILi8EEvPKfS1_PfiE2As;
	add.s32 	%r8, %r39, %r38;
	shl.b32 	%r40, %r4, 2;
	add.s32 	%r9, %r8, %r40;
	mov.u32 	%r41, _ZZ12matMulSharedILi8EEvPKfS1_PfiE2Bs;
	add.s32 	%r11, %r41, %r40;
	add.s32 	%r10, %r11, %r38;
	setp.lt.u32 	%p2, %r33, 9;
	mov.f32 	%f108, 0f00000000;
	mov.b32 	%r64, 0;
	@%p2 bra 	$L__BB2_13;
	shr.u32 	%r42, %r6, 3;
	and.b32  	%r43, %r42, 268435454;
	neg.s32 	%r63, %r43;
	add.s32 	%r44, %r1, 8;
	mad.lo.s32 	%r45, %r33, %r44, %r4;
	add.s32 	%r61, %r45, %r3;
	shl.b32 	%r14, %r33, 4;
	mad.lo.s32 	%r46, %r1, %r33, %r4;
	add.s32 	%r60, %r46, %r3;
	add.s32 	%r58, %r4, %r7;
	mov.f32 	%f108, 0f00000000;
	mov.u32 	%r59, %r4;
	mov.u32 	%r62, %r1;
$L__BB2_3:
	setp.ge.u32 	%p3, %r2, %r33;
	setp.ge.s32 	%p4, %r59, %r33;
	mul.wide.s32 	%rd7, %r58, 4;
	add.s64 	%rd3, %rd2, %rd7;
	mov.f32 	%f100, 0f00000000;
	or.pred  	%p5, %p3, %p4;
	@%p5 bra 	$L__BB2_5;
	ld.global.f32 	%f100, [%rd3];
$L__BB2_5:
	st.shared.f32 	[%r9], %f100;
	mov.f32 	%f101, 0f00000000;
	max.s32 	%r47, %r5, %r62;
	setp.ge.s32 	%p6, %r47, %r33;
	@%p6 bra 	$L__BB2_7;
	mul.wide.s32 	%rd8, %r60, 4;
	add.s64 	%rd9, %rd1, %rd8;
	ld.global.f32 	%f101, [%rd9];
$L__BB2_7:
	st.shared.f32 	[%r10], %f101;
	bar.sync 	0;
	ld.shared.f32 	%f27, [%r8];
	ld.shared.f32 	%f28, [%r11];
	fma.rn.f32 	%f29, %f27, %f28, %f108;
	ld.shared.f32 	%f30, [%r8+4];
	ld.shared.f32 	%f31, [%r11+32];
	fma.rn.f32 	%f32, %f30, %f31, %f29;
	ld.shared.f32 	%f33, [%r8+8];
	ld.shared.f32 	%f34, [%r11+64];
	fma.rn.f32 	%f35, %f33, %f34, %f32;
	ld.shared.f32 	%f36, [%r8+12];
	ld.shared.f32 	%f37, [%r11+96];
	fma.rn.f32 	%f38, %f36, %f37, %f35;
	ld.shared.f32 	%f39, [%r8+16];
	ld.shared.f32 	%f40, [%r11+128];
	fma.rn.f32 	%f41, %f39, %f40, %f38;
	ld.shared.f32 	%f42, [%r8+20];
	ld.shared.f32 	%f43, [%r11+160];
	fma.rn.f32 	%f44, %f42, %f43, %f41;
	ld.shared.f32 	%f45, [%r8+24];
	ld.shared.f32 	%f46, [%r11+192];
	fma.rn.f32 	%f47, %f45, %f46, %f44;
	ld.shared.f32 	%f48, [%r8+28];
	ld.shared.f32 	%f49, [%r11+224];
	fma.rn.f32 	%f6, %f48, %f49, %f47;
	bar.sync 	0;
	add.s32 	%r48, %r59, 8;
	setp.ge.s32 	%p8, %r48, %r33;
	mov.f32 	%f102, 0f00000000;
	or.pred  	%p9, %p3, %p8;
	@%p9 bra 	$L__BB2_9;
	ld.global.f32 	%f102, [%rd3+32];
$L__BB2_9:
	st.shared.f32 	[%r9], %f102;
	add.s32 	%r49, %r62, 8;
	mov.f32 	%f103, 0f00000000;
	max.s32 	%r50, %r5, %r49;
	setp.ge.s32 	%p10, %r50, %r33;
	@%p10 bra 	$L__BB2_11;
	mul.wide.s32 	%rd10, %r61, 4;
	add.s64 	%rd11, %rd1, %rd10;
	ld.global.f32 	%f103, [%rd11];
$L__BB2_11:
	st.shared.f32 	[%r10], %f103;
	bar.sync 	0;
	ld.shared.f32 	%f51, [%r8];
	ld.shared.f32 	%f52, [%r11];
	fma.rn.f32 	%f53, %f51, %f52, %f6;
	ld.shared.f32 	%f54, [%r8+4];
	ld.shared.f32 	%f55, [%r11+32];
	fma.rn.f32 	%f56, %f54, %f55, %f53;
	ld.shared.f32 	%f57, [%r8+8];
	ld.shared.f32 	%f58, [%r11+64];
	fma.rn.f32 	%f59, %f57, %f58, %f56;
	ld.shared.f32 	%f60, [%r8+12];
	ld.shared.f32 	%f61, [%r11+96];
	fma.rn.f32 	%f62, %f60, %f61, %f59;
	ld.shared.f32 	%f63, [%r8+16];
	ld.shared.f32 	%f64, [%r11+128];
	fma.rn.f32 	%f65, %f63, %f64, %f62;
	ld.shared.f32 	%f66, [%r8+20];
	ld.shared.f32 	%f67, [%r11+160];
	fma.rn.f32 	%f68, %f66, %f67, %f65;
	ld.shared.f32 	%f69, [%r8+24];
	ld.shared.f32 	%f70, [%r11+192];
	fma.rn.f32 	%f71, %f69, %f70, %f68;
	ld.shared.f32 	%f72, [%r8+28];
	ld.shared.f32 	%f73, [%r11+224];
	fma.rn.f32 	%f108, %f72, %f73, %f71;
	bar.sync 	0;
	add.s32 	%r63, %r63, 2;
	add.s32 	%r62, %r62, 16;
	add.s32 	%r61, %r61, %r14;
	add.s32 	%r60, %r60, %r14;
	add.s32 	%r59, %r59, 16;
	add.s32 	%r58, %r58, 16;
	setp.ne.s32 	%p11, %r63, 0;
	@%p11 bra 	$L__BB2_3;
	and.b32  	%r64, %r6, 2147483632;
$L__BB2_13:
	and.b32  	%r51, %r6, 8;
	setp.eq.s32 	%p12, %r51, 0;
	@%p12 bra 	$L__BB2_19;
	setp.ge.u32 	%p13, %r2, %r33;
	add.s32 	%r52, %r64, %r4;
	add.s32 	%r32, %r64, %r1;
	setp.ge.s32 	%p14, %r52, %r33;
	mov.f32 	%f106, 0f00000000;
	or.pred  	%p15, %p13, %p14;
	@%p15 bra 	$L__BB2_16;
	add.s32 	%r53, %r52, %r7;
	mul.wide.s32 	%rd12, %r53, 4;
	add.s64 	%rd13, %rd2, %rd12;
	ld.global.f32 	%f106, [%rd13];
$L__BB2_16:
	st.shared.f32 	[%r9], %f106;
	mov.f32 	%f107, 0f00000000;
	max.s32 	%r54, %r5, %r32;
	setp.ge.s32 	%p16, %r54, %r33;
	@%p16 bra 	$L__BB2_18;
	mad.lo.s32 	%r55, %r32, %r33, %r5;
	mul.wide.s32 	%rd14, %r55, 4;
	add.s64 	%rd15, %rd1, %rd14;
	ld.global.f32 	%f107, [%rd15];
$L__BB2_18:
	st.shared.f32 	[%r10], %f107;
	bar.sync 	0;
	ld.shared.f32 	%f76, [%r8];
	ld.shared.f32 	%f77, [%r11];
	fma.rn.f32 	%f78, %f76, %f77, %f108;
	ld.shared.f32 	%f79, [%r8+4];
	ld.shared.f32 	%f80, [%r11+32];
	fma.rn.f32 	%f81, %f79, %f80, %f78;
	ld.shared.f32 	%f82, [%r8+8];
	ld.shared.f32 	%f83, [%r11+64];
	fma.rn.f32 	%f84, %f82, %f83, %f81;
	ld.shared.f32 	%f85, [%r8+12];
	ld.shared.f32 	%f86, [%r11+96];
	fma.rn.f32 	%f87, %f85, %f86, %f84;
	ld.shared.f32 	%f88, [%r8+16];
	ld.shared.f32 	%f89, [%r11+128];
	fma.rn.f32 	%f90, %f88, %f89, %f87;
	ld.shared.f32 	%f91, [%r8+20];
	ld.shared.f32 	%f92, [%r11+160];
	fma.rn.f32 	%f93, %f91, %f92, %f90;
	ld.shared.f32 	%f94, [%r8+24];
	ld.shared.f32 	%f95, [%r11+192];
	fma.rn.f32 	%f96, %f94, %f95, %f93;
	ld.shared.f32 	%f97, [%r8+28];
	ld.shared.f32 	%f98, [%r11+224];
	fma.rn.f32 	%f108, %f97, %f98, %f96;
	bar.sync 	0;
$L__BB2_19:
	max.s32 	%r56, %r2, %r5;
	setp.ge.s32 	%p17, %r56, %r33;
	@%p17 bra 	$L__BB2_21;
	mad.lo.s32 	%r57, %r33, %r2, %r5;
	cvta.to.global.u64 	%rd16, %rd4;
	mul.wide.s32 	%rd17, %r57, 4;
	add.s64 	%rd18, %rd16, %rd17;
	st.global.f32 	[%rd18], %f108;
$L__BB2_21:
	ret;

}
	// .globl	_Z12matMulSharedILi16EEvPKfS1_Pfi
.visible .entry _Z12matMulSharedILi16EEvPKfS1_Pfi(
	.param .u64 .ptr .align 1 _Z12matMulSharedILi16EEvPKfS1_Pfi_param_0,
	.param .u64 .ptr .align 1 _Z12matMulSharedILi16EEvPKfS1_Pfi_param_1,
	.param .u64 .ptr .align 1 _Z12matMulSharedILi16EEvPKfS1_Pfi_param_2,
	.param .u32 _Z12matMulSharedILi16EEvPKfS1_Pfi_param_3
)
{
	.reg .pred 	%p<18>;
	.reg .b32 	%r<65>;
	.reg .b32 	%f<181>;
	.reg .b64 	%rd<19>;
	// demoted variable
	.shared .align 4 .b8 _ZZ12matMulSharedILi16EEvPKfS1_PfiE2As[1024];
	// demoted variable
	.shared .align 4 .b8 _ZZ12matMulSharedILi16EEvPKfS1_PfiE2Bs[1024];
	ld.param.u64 	%rd5, [_Z12matMulSharedILi16EEvPKfS1_Pfi_param_0];
	ld.param.u64 	%rd6, [_Z12matMulSharedILi16EEvPKfS1_Pfi_param_1];
	ld.param.u64 	%rd4, [_Z12matMulSharedILi16EEvPKfS1_Pfi_param_2];
	ld.param.u32 	%r33, [_Z12matMulSharedILi16EEvPKfS1_Pfi_param_3];
	cvta.to.global.u64 	%rd1, %rd6;
	cvta.to.global.u64 	%rd2, %rd5;
	mov.u32 	%r34, %ctaid.y;
	shl.b32 	%r35, %r34, 4;
	mov.u32 	%r1, %tid.y;
	add.s32 	%r2, %r35, %r1;
	mov.u32 	%r36, %ctaid.x;
	shl.b32 	%r3, %r36, 4;
	mov.u32 	%r4, %tid.x;
	add.s32 	%r5, %r3, %r4;
	setp.lt.s32 	%p1, %r33, 1;
	mov.f32 	%f180, 0f00000000;
	@%p1 bra 	$L__BB3_19;
	add.s32 	%r6, %r33, 15;
	mul.lo.s32 	%r7, %r33, %r2;
	shl.b32 	%r38, %r1, 6;
	mov.u32 	%r39, _ZZ12matMulSharedILi16EEvPKfS1_PfiE2As;
	add.s32 	%r8, %r39, %r38;
	shl.b32 	%r40, %r4, 2;
	add.s32 	%r9, %r8, %r40;
	mov.u32 	%r41, _ZZ12matMulSharedILi16EEvPKfS1_PfiE2Bs;
	add.s32 	%r11, %r41, %r40;
	add.s32 	%r10, %r11, %r38;
	setp.lt.u32 	%p2, %r33, 17;
	mov.f32 	%f180, 0f00000000;
	mov.b32 	%r64, 0;
	@%p2 bra 	$L__BB3_13;
	shr.u32 	%r42, %r6, 4;
	and.b32  	%r43, %r42, 134217726;
	neg.s32 	%r63, %r43;
	add.s32 	%r44, %r1, 16;
	mad.lo.s32 	%r45, %r33, %r44, %r4;
	add.s32 	%r61, %r45, %r3;
	shl.b32 	%r14, %r33, 5;
	mad.lo.s32 	%r46, %r1, %r33, %r4;
	add.s32 	%r60, %r46, %r3;
	add.s32 	%r58, %r4, %r7;
	mov.f32 	%f180, 0f00000000;
	mov.u32 	%r59, %r4;
	mov.u32 	%r62, %r1;
$L__BB3_3:
	setp.ge.u32 	%p3, %r2, %r33;
	setp.ge.s32 	%p4, %r59, %r33;
	mul.wide.s32 	%rd7, %r58, 4;
	add.s64 	%rd3, %rd2, %rd7;
	mov.f32 	%f172, 0f00000000;
	or.pred  	%p5, %p3, %p4;
	@%p5 bra 	$L__BB3_5;
	ld.global.f32 	%f172, [%rd3];
$L__BB3_5:
	st.shared.f32 	[%r9], %f172;
	mov.f32 	%f173, 0f00000000;
	max.s32 	%r47, %r5, %r62;
	setp.ge.s32 	%p6, %r47, %r33;
	@%p6 bra 	$L__BB3_7;
	mul.wide.s32 	%rd8, %r60, 4;
	add.s64 	%rd9, %rd1, %rd8;
	ld.global.f32 	%f173, [%rd9];
$L__BB3_7:
	st.shared.f32 	[%r10], %f173;
	bar.sync 	0;
	ld.shared.f32 	%f27, [%r8];
	ld.shared.f32 	%f28, [%r11];
	fma.rn.f32 	%f29, %f27, %f28, %f180;
	ld.shared.f32 	%f30, [%r8+4];
	ld.shared.f32 	%f31, [%r11+64];
	fma.rn.f32 	%f32, %f30, %f31, %f29;
	ld.shared.f32 	%f33, [%r8+8];
	ld.shared.f32 	%f34, [%r11+128];
	fma.rn.f32 	%f35, %f33, %f34, %f32;
	ld.shared.f32 	%f36, [%r8+12];
	ld.shared.f32 	%f37, [%r11+192];
	fma.rn.f32 	%f38, %f36, %f37, %f35;
	ld.shared.f32 	%f39, [%r8+16];
	ld.shared.f32 	%f40, [%r11+256];
	fma.rn.f32 	%f41, %f39, %f40, %f38;
	ld.shared.f32 	%f42, [%r8+20];
	ld.shared.f32 	%f43, [%r11+320];
	fma.rn.f32 	%f44, %f42, %f43, %f41;
	ld.shared.f32 	%f45, [%r8+24];
	ld.shared.f32 	%f46, [%r11+384];
	fma.rn.f32 	%f47, %f45, %f46, %f44;
	ld.shared.f32 	%f48, [%r8+28];
	ld.shared.f32 	%f49, [%r11+448];
	fma.rn.f32 	%f50, %f48, %f49, %f47;
	ld.shared.f32 	%f51, [%r8+32];
	ld.shared.f32 	%f52, [%r11+512];
	fma.rn.f32 	%f53, %f51, %f52, %f50;
	ld.shared.f32 	%f54, [%r8+36];
	ld.shared.f32 	%f55, [%r11+576];
	fma.rn.f32 	%f56, %f54, %f55, %f53;
	ld.shared.f32 	%f57, [%r8+40];
	ld.shared.f32 	%f58, [%r11+640];
	fma.rn.f32 	%f59, %f57, %f58, %f56;
	ld.shared.f32 	%f60, [%r8+44];
	ld.shared.f32 	%f61, [%r11+704];
	fma.rn.f32 	%f62, %f60, %f61, %f59;
	ld.shared.f32 	%f63, [%r8+48];
	ld.shared.f32 	%f64, [%r11+768];
	fma.rn.f32 	%f65, %f63, %f64, %f62;
	ld.shared.f32 	%f66, [%r8+52];
	ld.shared.f32 	%f67, [%r11+832];
	fma.rn.f32 	%f68, %f66, %f67, %f65;
	ld.shared.f32 	%f69, [%r8+56];
	ld.shared.f32 	%f70, [%r11+896];
	fma.rn.f32 	%f71, %f69, %f70, %f68;
	ld.shared.f32 	%f72, [%r8+60];
	ld.shared.f32 	%f73, [%r11+960];
	fma.rn.f32 	%f6, %f72, %f73, %f71;
	bar.sync 	0;
	add.s32 	%r48, %r59, 16;
	setp.ge.s32 	%p8, %r48, %r33;
	mov.f32 	%f174, 0f00000000;
	or.pred  	%p9, %p3, %p8;
	@%p9 bra 	$L__BB3_9;
	ld.global.f32 	%f174, [%rd3+64];
$L__BB3_9:
	st.shared.f32 	[%r9], %f174;
	add.s32 	%r49, %r62, 16;
	mov.f32 	%f175, 0f00000000;
	max.s32 	%r50, %r5, %r49;
	setp.ge.s32 	%p10, %r50, %r33;
	@%p10 bra 	$L__BB3_11;
	mul.wide.s32 	%rd10, %r61, 4;
	add.s64 	%rd11, %rd1, %rd10;
	ld.global.f32 	%f175, [%rd11];
$L__BB3_11:
	st.shared.f32 	[%r10], %f175;
	bar.sync 	0;
	ld.shared.f32 	%f75, [%r8];
	ld.shared.f32 	%f76, [%r11];
	fma.rn.f32 	%f77, %f75, %f76, %f6;
	ld.shared.f32 	%f78, [%r8+4];
	ld.shared.f32 	%f79, [%r11+64];
	fma.rn.f32 	%f80, %f78, %f79, %f77;
	ld.shared.f32 	%f81, [%r8+8];
	ld.shared.f32 	%f82, [%r11+128];
	fma.rn.f32 	%f83, %f81, %f82, %f80;
	ld.shared.f32 	%f84, [%r8+12];
	ld.shared.f32 	%f85, [%r11+192];
	fma.rn.f32 	%f86, %f84, %f85, %f83;
	ld.shared.f32 	%f87, [%r8+16];
	ld.shared.f32 	%f88, [%r11+256];
	fma.rn.f32 	%f89, %f87, %f88, %f86;
	ld.shared.f32 	%f90, [%r8+20];
	ld.shared.f32 	%f91, [%r11+320];
	fma.rn.f32 	%f92, %f90, %f91, %f89;
	ld.shared.f32 	%f93, [%r8+24];
	ld.shared.f32 	%f94, [%r11+384];
	fma.rn.f32 	%f95, %f93, %f94, %f92;
	ld.shared.f32 	%f96, [%r8+28];
	ld.shared.f32 	%f97, [%r11+448];
	fma.rn.f32 	%f98, %f96, %f97, %f95;
	ld.shared.f32 	%f99, [%r8+32];
	ld.shared.f32 	%f100, [%r11+512];
	fma.rn.f32 	%f101, %f99, %f100, %f98;
	ld.shared.f32 	%f102, [%r8+36];
	ld.shared.f32 	%f103, [%r11+576];
	fma.rn.f32 	%f104, %f102, %f103, %f101;
	ld.shared.f32 	%f105, [%r8+40];
	ld.shared.f32 	%f106, [%r11+640];
	fma.rn.f32 	%f107, %f105, %f106, %f104;
	ld.shared.f32 	%f108, [%r8+44];
	ld.shared.f32 	%f109, [%r11+704];
	fma.rn.f32 	%f110, %f108, %f109, %f107;
	ld.shared.f32 	%f111, [%r8+48];
	ld.shared.f32 	%f112, [%r11+768];
	fma.rn.f32 	%f113, %f111, %f112, %f110;
	ld.shared.f32 	%f114, [%r8+52];
	ld.shared.f32 	%f115, [%r11+832];
	fma.rn.f32 	%f116, %f114, %f115, %f113;
	ld.shared.f32 	%f117, [%r8+56];
	ld.shared.f32 	%f118, [%r11+896];
	fma.rn.f32 	%f119, %f117, %f118, %f116;
	ld.shared.f32 	%f120, [%r8+60];
	ld.shared.f32 	%f121, [%r11+960];
	fma.rn.f32 	%f180, %f120, %f121, %f119;
	bar.sync 	0;
	add.s32 	%r63, %r63, 2;
	add.s32 	%r62, %r62, 32;
	add.s32 	%r61, %r61, %r14;
	add.s32 	%r60, %r60, %r14;
	add.s32 	%r59, %r59, 32;
	add.s32 	%r58, %r58, 32;
	setp.ne.s32 	%p11, %r63, 0;
	@%p11 bra 	$L__BB3_3;
	and.b32  	%r64, %r6, 2147483616;
$L__BB3_13:
	and.b32  	%r51, %r6, 16;
	setp.eq.s32 	%p12, %r51, 0;
	@%p12 bra 	$L__BB3_19;
	setp.ge.u32 	%p13, %r2, %r33;
	add.s32 	%r52, %r64, %r4;
	add.s32 	%r32, %r64, %r1;
	setp.ge.s32 	%p14, %r52, %r33;
	mov.f32 	%f178, 0f00000000;
	or.pred  	%p15, %p13, %p14;
	@%p15 bra 	$L__BB3_16;
	add.s32 	%r53, %r52, %r7;
	mul.wide.s32 	%rd12, %r53, 4;
	add.s64 	%rd13, %rd2, %rd12;
	ld.global.f32 	%f178, [%rd13];
$L__BB3_16:
	st.shared.f32 	[%r9], %f178;
	mov.f32 	%f179, 0f00000000;
	max.s32 	%r54, %r5, %r32;
	setp.ge.s32 	%p16, %r54, %r33;
	@%p16 bra 	$L__BB3_18;
	mad.lo.s32 	%r55, %r32, %r33, %r5;
	mul.wide.s32 	%rd14, %r55, 4;
	add.s64 	%rd15, %rd1, %rd14;
	ld.global.f32 	%f179, [%rd15];
$L__BB3_18:
	st.shared.f32 	[%r10], %f179;
	bar.sync 	0;
	ld.shared.f32 	%f124, [%r8];
	ld.shared.f32 	%f125, [%r11];
	fma.rn.f32 	%f126, %f124, %f125, %f180;
	ld.shared.f32 	%f127, [%r8+4];
	ld.shared.f32 	%f128, [%r11+64];
	fma.rn.f32 	%f129, %f127, %f128, %f126;
	ld.shared.f32 	%f130, [%r8+8];
	ld.shared.f32 	%f131, [%r11+128];
	fma.rn.f32 	%f132, %f130, %f131, %f129;
	ld.shared.f32 	%f133, [%r8+12];
	ld.shared.f32 	%f134, [%r11+192];
	fma.rn.f32 	%f135, %f133, %f134, %f132;
	ld.shared.f32 	%f136, [%r8+16];
	ld.shared.f32 	%f137, [%r11+256];
	fma.rn.f32 	%f138, %f136, %f137, %f135;
	ld.shared.f32 	%f139, [%r8+20];
	ld.shared.f32 	%f140, [%r11+320];
	fma.rn.f32 	%f141, %f139, %f140, %f138;
	ld.shared.f32 	%f142, [%r8+24];
	ld.shared.f32 	%f143, [%r11+384];
	fma.rn.f32 	%f144, %f142, %f143, %f141;
	ld.shared.f32 	%f145, [%r8+28];
	ld.shared.f32 	%f146, [%r11+448];
	fma.rn.f32 	%f147, %f145, %f146, %f144;
	ld.shared.f32 	%f148, [%r8+32];
	ld.shared.f32 	%f149, [%r11+512];
	fma.rn.f32 	%f150, %f148, %f149, %f147;
	ld.shared.f32 	%f151, [%r8+36];
	ld.shared.f32 	%f152, [%r11+576];
	fma.rn.f32 	%f153, %f151, %f152, %f150;
	ld.shared.f32 	%f154, [%r8+40];
	ld.shared.f32 	%f155, [%r11+640];
	fma.rn.f32 	%f156, %f154, %f155, %f153;
	ld.shared.f32 	%f157, [%r8+44];
	ld.shared.f32 	%f158, [%r11+704];
	fma.rn.f32 	%f159, %f157, %f158, %f156;
	ld.shared.f32 	%f160, [%r8+48];
	ld.shared.f32 	%f161, [%r11+768];
	fma.rn.f32 	%f162, %f160, %f161, %f159;
	ld.shared.f32 	%f163, [%r8+52];
	ld.shared.f32 	%f164, [%r11+832];
	fma.rn.f32 	%f165, %f163, %f164, %f162;
	ld.shared.f32 	%f166, [%r8+56];
	ld.shared.f32 	%f167, [%r11+896];
	fma.rn.f32 	%f168, %f166, %f167, %f165;
	ld.shared.f32 	%f169, [%r8+60];
	ld.shared.f32 	%f170, [%r11+960];
	fma.rn.f32 	%f180, %f169, %f170, %f168;
	bar.sync 	0;
$L__BB3_19:
	max.s32 	%r56, %r2, %r5;
	setp.ge.s32 	%p17, %r56, %r33;
	@%p17 bra 	$L__BB3_21;
	mad.lo.s32 	%r57, %r33, %r2, %r5;
	cvta.to.global.u64 	%rd16, %rd4;
	mul.wide.s32 	%rd17, %r57, 4;
	add.s64 	%rd18, %rd16, %rd17;
	st.global.f32 	[%rd18], %f180;
$L__BB3_21:
	ret;

}
	// .globl	_Z12matMulSharedILi32EEvPKfS1_Pfi
.visible .entry _Z12matMulSharedILi32EEvPKfS1_Pfi(
	.param .u64 .ptr .align 1 _Z12matMulSharedILi32EEvPKfS1_Pfi_param_0,
	.param .u64 .ptr .align 1 _Z12matMulSharedILi32EEvPKfS1_Pfi_param_1,
	.param .u64 .ptr .align 1 _Z12matMulSharedILi32EEvPKfS1_Pfi_param_2,
	.param .u32 _Z12matMulSharedILi32EEvPKfS1_Pfi_param_3
)
{
	.reg .pred 	%p<8>;
	.reg .b32 	%r<43>;
	.reg .b32 	%f<111>;
	.reg .b64 	%rd<13>;
	// demoted variable
	.shared .align 4 .b8 _ZZ12matMulSharedILi32EEvPKfS1_PfiE2As[4096];
	// demoted variable
	.shared .align 4 .b8 _ZZ12matMulSharedILi32EEvPKfS1_PfiE2Bs[4096];
	ld.param.u64 	%rd4, [_Z12matMulSharedILi32EEvPKfS1_Pfi_param_0];
	ld.param.u64 	%rd5, [_Z12matMulSharedILi32EEvPKfS1_Pfi_param_1];
	ld.param.u64 	%rd6, [_Z12matMulSharedILi32EEvPKfS1_Pfi_param_2];
	ld.param.u32 	%r24, [_Z12matMulSharedILi32EEvPKfS1_Pfi_param_3];
	mov.u32 	%r25, %ctaid.y;
	shl.b32 	%r26, %r25, 5;
	mov.u32 	%r40, %tid.y;
	add.s32 	%r2, %r26, %r40;
	mov.u32 	%r27, %ctaid.x;
	shl.b32 	%r3, %r27, 5;
	mov.u32 	%r38, %tid.x;
	add.s32 	%r5, %r3, %r38;
	setp.lt.s32 	%p1, %r24, 1;
	mov.f32 	%f110, 0f00000000;
	@%p1 bra 	$L__BB4_7;
	add.s32 	%r28, %r24, 31;
	shr.u32 	%r29, %r28, 5;
	shl.b32 	%r30, %r40, 7;
	mov.u32 	%r31, _ZZ12matMulSharedILi32EEvPKfS1_PfiE2As;
	add.s32 	%r6, %r31, %r30;
	shl.b32 	%r32, %r38, 2;
	add.s32 	%r7, %r6, %r32;
	mov.u32 	%r33, _ZZ12matMulSharedILi32EEvPKfS1_PfiE2Bs;
	add.s32 	%r9, %r33, %r32;
	add.s32 	%r8, %r9, %r30;
	neg.s32 	%r42, %r29;
	mad.lo.s32 	%r34, %r40, %r24, %r38;
	add.s32 	%r41, %r34, %r3;
	shl.b32 	%r12, %r24, 5;
	mad.lo.s32 	%r39, %r24, %r2, %r38;
	cvta.to.global.u64 	%rd1, %rd4;
	cvta.to.global.u64 	%rd2, %rd5;
	mov.f32 	%f110, 0f00000000;
$L__BB4_2:
	setp.ge.u32 	%p2, %r2, %r24;
	mul.wide.s32 	%rd7, %r39, 4;
	add.s64 	%rd3, %rd1, %rd7;
	setp.ge.s32 	%p3, %r38, %r24;
	mov.f32 	%f108, 0f00000000;
	or.pred  	%p4, %p2, %p3;
	@%p4 bra 	$L__BB4_4;
	ld.global.f32 	%f108, [%rd3];
$L__BB4_4:
	st.shared.f32 	[%r7], %f108;
	mov.f32 	%f109, 0f00000000;
	max.s32 	%r35, %r5, %r40;
	setp.ge.s32 	%p5, %r35, %r24;
	@%p5 bra 	$L__BB4_6;
	mul.wide.s32 	%rd8, %r41, 4;
	add.s64 	%rd9, %rd2, %rd8;
	ld.global.f32 	%f109, [%rd9];
$L__BB4_6:
	st.shared.f32 	[%r8], %f109;
	bar.sync 	0;
	ld.shared.f32 	%f12, [%r6];
	ld.shared.f32 	%f13, [%r9];
	fma.rn.f32 	%f14, %f12, %f13, %f110;
	ld.shared.f32 	%f15, [%r6+4];
	ld.shared.f32 	%f16, [%r9+128];
	fma.rn.f32 	%f17, %f15, %f16, %f14;
	ld.shared.f32 	%f18, [%r6+8];
	ld.shared.f32 	%f19, [%r9+256];
	fma.rn.f32 	%f20, %f18, %f19, %f17;
	ld.shared.f32 	%f21, [%r6+12];
	ld.shared.f32 	%f22, [%r9+384];
	fma.rn.f32 	%f23, %f21, %f22, %f20;
	ld.shared.f32 	%f24, [%r6+16];
	ld.shared.f32 	%f25, [%r9+512];
	fma.rn.f32 	%f26, %f24, %f25, %f23;
	ld.shared.f32 	%f27, [%r6+20];
	ld.shared.f32 	%f28, [%r9+640];
	fma.rn.f32 	%f29, %f27, %f28, %f26;
	ld.shared.f32 	%f30, [%r6+24];
	ld.shared.f32 	%f31, [%r9+768];
	fma.rn.f32 	%f32, %f30, %f31, %f29;
	ld.shared.f32 	%f33, [%r6+28];
	ld.shared.f32 	%f34, [%r9+896];
	fma.rn.f32 	%f35, %f33, %f34, %f32;
	ld.shared.f32 	%f36, [%r6+32];
	ld.shared.f32 	%f37, [%r9+1024];
	fma.rn.f32 	%f38, %f36, %f37, %f35;
	ld.shared.f32 	%f39, [%r6+36];
	ld.shared.f32 	%f40, [%r9+1152];
	fma.rn.f32 	%f41, %f39, %f40, %f38;
	ld.shared.f32 	%f42, [%r6+40];
	ld.shared.f32 	%f43, [%r9+1280];
	fma.rn.f32 	%f44, %f42, %f43, %f41;
	ld.shared.f32 	%f45, [%r6+44];
	ld.shared.f32 	%f46, [%r9+1408];
	fma.rn.f32 	%f47, %f45, %f46, %f44;
	ld.shared.f32 	%f48, [%r6+48];
	ld.shared.f32 	%f49, [%r9+1536];
	fma.rn.f32 	%f50, %f48, %f49, %f47;
	ld.shared.f32 	%f51, [%r6+52];
	ld.shared.f32 	%f52, [%r9+1664];
	fma.rn.f32 	%f53, %f51, %f52, %f50;
	ld.shared.f32 	%f54, [%r6+56];
	ld.shared.f32 	%f55, [%r9+1792];
	fma.rn.f32 	%f56, %f54, %f55, %f53;
	ld.shared.f32 	%f57, [%r6+60];
	ld.shared.f32 	%f58, [%r9+1920];
	fma.rn.f32 	%f59, %f57, %f58, %f56;
	ld.shared.f32 	%f60, [%r6+64];
	ld.shared.f32 	%f61, [%r9+2048];
	fma.rn.f32 	%f62, %f60, %f61, %f59;
	ld.shared.f32 	%f63, [%r6+68];
	ld.shared.f32 	%f64, [%r9+2176];
	fma.rn.f32 	%f65, %f63, %f64, %f62;
	ld.shared.f32 	%f66, [%r6+72];
	ld.shared.f32 	%f67, [%r9+2304];
	fma.rn.f32 	%f68, %f66, %f67, %f65;
	ld.shared.f32 	%f69, [%r6+76];
	ld.shared.f32 	%f70, [%r9+2432];
	fma.rn.f32 	%f71, %f69, %f70, %f68;
	ld.shared.f32 	%f72, [%r6+80];
	ld.shared.f32 	%f73, [%r9+2560];
	fma.rn.f32 	%f74, %f72, %f73, %f71;
	ld.shared.f32 	%f75, [%r6+84];
	ld.shared.f32 	%f76, [%r9+2688];
	fma.rn.f32 	%f77, %f75, %f76, %f74;
	ld.shared.f32 	%f78, [%r6+88];
	ld.shared.f32 	%f79, [%r9+2816];
	fma.rn.f32 	%f80, %f78, %f79, %f77;
	ld.shared.f32 	%f81, [%r6+92];
	ld.shared.f32 	%f82, [%r9+2944];
	fma.rn.f32 	%f83, %f81, %f82, %f80;
	ld.shared.f32 	%f84, [%r6+96];
	ld.shared.f32 	%f85, [%r9+3072];
	fma.rn.f32 	%f86, %f84, %f85, %f83;
	ld.shared.f32 	%f87, [%r6+100];
	ld.shared.f32 	%f88, [%r9+3200];
	fma.rn.f32 	%f89, %f87, %f88, %f86;
	ld.shared.f32 	%f90, [%r6+104];
	ld.shared.f32 	%f91, [%r9+3328];
	fma.rn.f32 	%f92, %f90, %f91, %f89;
	ld.shared.f32 	%f93, [%r6+108];
	ld.shared.f32 	%f94, [%r9+3456];
	fma.rn.f32 	%f95, %f93, %f94, %f92;
	ld.shared.f32 	%f96, [%r6+112];
	ld.shared.f32 	%f97, [%r9+3584];
	fma.rn.f32 	%f98, %f96, %f97, %f95;
	ld.shared.f32 	%f99, [%r6+116];
	ld.shared.f32 	%f100, [%r9+3712];
	fma.rn.f32 	%f101, %f99, %f100, %f98;
	ld.shared.f32 	%f102, [%r6+120];
	ld.shared.f32 	%f103, [%r9+3840];
	fma.rn.f32 	%f104, %f102, %f103, %f101;
	ld.shared.f32 	%f105, [%r6+124];
	ld.shared.f32 	%f106, [%r9+3968];
	fma.rn.f32 	%f110, %f105, %f106, %f104;
	bar.sync 	0;
	add.s32 	%r42, %r42, 1;
	setp.ne.s32 	%p6, %r42, 0;
	add.s32 	%r41, %r41, %r12;
	add.s32 	%r40, %r40, 32;
	add.s32 	%r39, %r39, 32;
	add.s32 	%r38, %r38, 32;
	@%p6 bra 	$L__BB4_2;
$L__BB4_7:
	max.s32 	%r36, %r2, %r5;
	setp.ge.s32 	%p7, %r36, %r24;
	@%p7 bra 	$L__BB4_9;
	mad.lo.s32 	%r37, %r24, %r2, %r5;
	cvta.to.global.u64 	%rd10, %rd6;
	mul.wide.s32 	%rd11, %r37, 4;
	add.s64 	%rd12, %rd10, %rd11;
	st.global.f32 	[%rd12], %f110;
$L__BB4_9:
	ret;

}


// ===== COMPILED SASS (sm_100) =====

	.target	sm_100

	.elftype	@"ET_EXEC"


//--------------------- .note.nv.tkinfo           --------------------------
	.section	.note.nv.tkinfo,"",@"SHT_NOTE"
	.sectionflags	@"SHF_NOTE_NV_TKINFO"
	.tkinfo
        /*0018*/ 	.word	0x00000002
        /*0030*/ 	.string	""
        /*0030*/ 	.string	"ptxas"
        /*0030*/ 	.string	"Cuda compilation tools, release 13.0, V13.0.88"
        /*0030*/ 	.string	"Build cuda_13.0.r13.0/compiler.36424714_0"
        /*0030*/ 	.string	"-arch sm_100 -m 64 "



//--------------------- .note.nv.cuinfo           --------------------------
	.section	.note.nv.cuinfo,"",@"SHT_NOTE"
	.sectionflags	@"SHF_NOTE_NV_CUINFO"
        /*0018*/ 	.short	0x0002
        /*001a*/ 	.short	0x0064
        /*001c*/ 	.short	0x0082
	.zero		2


//--------------------- .nv.info                  --------------------------
	.section	.nv.info,"",@"SHT_CUDA_INFO"
	.align	4


	//----- nvinfo : EIATTR_REGCOUNT
	.align		4
        /*0000*/ 	.byte	0x04, 0x2f
        /*0002*/ 	.short	(.L_1 - .L_0)
	.align		4
.L_0:
        /*0004*/ 	.word	index@(_Z11matMulNaivePKfS0_Pfi)
        /*0008*/ 	.word	0x0000001e


	//----- nvinfo : EIATTR_FRAME_SIZE
	.align		4
.L_1:
        /*000c*/ 	.byte	0x04, 0x11
        /*000e*/ 	.short	(.L_3 - .L_2)
	.align		4
.L_2:
        /*0010*/ 	.word	index@(_Z11matMulNaivePKfS0_Pfi)
        /*0014*/ 	.word	0x00000000


	//----- nvinfo : EIATTR_REGCOUNT
	.align		4
.L_3:
        /*0018*/ 	.byte	0x04, 0x2f
        /*001a*/ 	.short	(.L_5 - .L_4)
	.align		4
.L_4:
        /*001c*/ 	.word	index@(_Z9matMulRegPKfS0_Pfi)
        /*0020*/ 	.word	0x00000020


	//----- nvinfo : EIATTR_FRAME_SIZE
	.align		4
.L_5:
        /*0024*/ 	.byte	0x04, 0x11
        /*0026*/ 	.short	(.L_7 - .L_6)
	.align		4
.L_6:
        /*0028*/ 	.word	index@(_Z9matMulRegPKfS0_Pfi)
        /*002c*/ 	.word	0x00000000


	//----- nvinfo : EIATTR_REGCOUNT
	.align		4
.L_7:
        /*0030*/ 	.byte	0x04, 0x2f
        /*0032*/ 	.short	(.L_9 - .L_8)
	.align		4
.L_8:
        /*0034*/ 	.word	index@(_Z12matMulSharedILi8EEvPKfS1_Pfi)
        /*0038*/ 	.word	0x00000020


	//----- nvinfo : EIATTR_FRAME_SIZE
	.align		4
.L_9:
        /*003c*/ 	.byte	0x04, 0x11
        /*003e*/ 	.short	(.L_11 - .L_10)
	.align		4
.L_10:
        /*0040*/ 	.word	index@(_Z12matMulSharedILi8EEvPKfS1_Pfi)
        /*0044*/ 	.word	0x00000000


	//----- nvinfo : EIATTR_REGCOUNT
	.align		4
.L_11:
        /*0048*/ 	.byte	0x04, 0x2f
        /*004a*/ 	.short	(.L_13 - .L_12)
	.align		4
.L_12:
        /*004c*/ 	.word	index@(_Z12matMulSharedILi16EEvPKfS1_Pfi)
        /*0050*/ 	.word	0x00000020


	//----- nvinfo : EIATTR_FRAME_SIZE
	.align		4
.L_13:
        /*0054*/ 	.byte	0x04, 0x11
        /*0056*/ 	.short	(.L_15 - .L_14)
	.align		4
.L_14:
        /*0058*/ 	.word	index@(_Z12matMulSharedILi16EEvPKfS1_Pfi)
        /*005c*/ 	.word	0x00000000


	//----- nvinfo : EIATTR_REGCOUNT
	.align		4
.L_15:
        /*0060*/ 	.byte	0x04, 0x2f
        /*0062*/ 	.short	(.L_17 - .L_16)
	.align		4
.L_16:
        /*0064*/ 	.word	index@(_Z12matMulSharedILi32EEvPKfS1_Pfi)
        /*0068*/ 	.word	0x00000020


	//----- nvinfo : EIATTR_FRAME_SIZE
	.align		4
.L_17:
        /*006c*/ 	.byte	0x04, 0x11
        /*006e*/ 	.short	(.L_19 - .L_18)
	.align		4
.L_18:
        /*0070*/ 	.word	index@(_Z12matMulSharedILi32EEvPKfS1_Pfi)
        /*0074*/ 	.word	0x00000000


	//----- nvinfo : EIATTR_MIN_STACK_SIZE
	.align		4
.L_19:
        /*0078*/ 	.byte	0x04, 0x12
        /*007a*/ 	.short	(.L_21 - .L_20)
	.align		4
.L_20:
        /*007c*/ 	.word	index@(_Z12matMulSharedILi32EEvPKfS1_Pfi)
        /*0080*/ 	.word	0x00000000


	//----- nvinfo : EIATTR_MIN_STACK_SIZE
	.align		4
.L_21:
        /*0084*/ 	.byte	0x04, 0x12
        /*0086*/ 	.short	(.L_23 - .L_22)
	.align		4
.L_22:
        /*0088*/ 	.word	index@(_Z12matMulSharedILi16EEvPKfS1_Pfi)
        /*008c*/ 	.word	0x00000000


	//----- nvinfo : EIATTR_MIN_STACK_SIZE
	.align		4
.L_23:
        /*0090*/ 	.byte	0x04, 0x12
        /*0092*/ 	.short	(.L_25 - .L_24)
	.align		4
.L_24:
        /*0094*/ 	.word	index@(_Z12matMulSharedILi8EEvPKfS1_Pfi)
        /*0098*/ 	.word	0x00000000


	//----- nvinfo : EIATTR_MIN_STACK_SIZE
	.align		4
.L_25:
        /*009c*/ 	.byte	0x04, 0x12
        /*009e*/ 	.short	(.L_27 - .L_26)
	.align		4
.L_26:
        /*00a0*/ 	.word	index@(_Z9matMulRegPKfS0_Pfi)
        /*00a4*/ 	.word	0x00000000


	//----- nvinfo : EIATTR_MIN_STACK_SIZE
	.align		4
.L_27:
        /*00a8*/ 	.byte	0x04, 0x12
        /*00aa*/ 	.short	(.L_29 - .L_28)
	.align		4
.L_28:
        /*00ac*/ 	.word	index@(_Z11matMulNaivePKfS0_Pfi)
        /*00b0*/ 	.word	0x00000000
.L_29:


//--------------------- .nv.compat                --------------------------
	.section	.nv.compat,"",@"SHT_CUDA_COMPAT_INFO"
	.align	4
        /*0000*/ 	.byte	0x02, 0x09, 0x00, 0x00, 0x02, 0x02, 0x01, 0x00, 0x02, 0x05, 0x05, 0x00, 0x03, 0x07, 0x01, 0x01
        /*0010*/ 	.byte	0x02, 0x03, 0x00, 0x00, 0x02, 0x06, 0x01, 0x00, 0x04, 0x0b, 0x08, 0x00, 0x09, 0x00, 0x00, 0x00
        /*0020*/ 	.byte	0x00, 0x00, 0x00, 0x00


//--------------------- .nv.info._Z12matMulSharedILi32EEvPKfS1_Pfi --------------------------
	.section	.nv.info._Z12matMulSharedILi32EEvPKfS1_Pfi,"",@"SHT_CUDA_INFO"
	.sectionflags	@""
	.align	4


	//----- nvinfo : EIATTR_CUDA_API_VERSION
	.align		4
        /*0000*/ 	.byte	0x04, 0x37
        /*0002*/ 	.short	(.L_31 - .L_30)
.L_30:
        /*0004*/ 	.word	0x00000082


	//----- nvinfo : EIATTR_KPARAM_INFO
	.align		4
.L_31:
        /*0008*/ 	.byte	0x04, 0x17
        /*000a*/ 	.short	(.L_33 - .L_32)
.L_32:
        /*000c*/ 	.word	0x00000000
        /*0010*/ 	.short	0x0003
        /*0012*/ 	.short	0x0018
        /*0014*/ 	.byte	0x00, 0xf0, 0x11, 0x00


	//----- nvinfo : EIATTR_KPARAM_INFO
	.align		4
.L_33:
        /*0018*/ 	.byte	0x04, 0x17
        /*001a*/ 	.short	(.L_35 - .L_34)
.L_34:
        /*001c*/ 	.word	0x00000000
        /*0020*/ 	.short	0x0002
        /*0022*/ 	.short	0x0010
        /*0024*/ 	.byte	0x00, 0xf5, 0x21, 0x00


	//----- nvinfo : EIATTR_KPARAM_INFO
	.align		4
.L_35:
        /*0028*/ 	.byte	0x04, 0x17
        /*002a*/ 	.short	(.L_37 - .L_36)
.L_36:
        /*002c*/ 	.word	0x00000000
        /*0030*/ 	.short	0x0001
        /*0032*/ 	.short	0x0008
        /*0034*/ 	.byte	0x00, 0xf5, 0x21, 0x00


	//----- nvinfo : EIATTR_KPARAM_INFO
	.align		4
.L_37:
        /*0038*/ 	.byte	0x04, 0x17
        /*003a*/ 	.short	(.L_39 - .L_38)
.L_38:
        /*003c*/ 	.word	0x00000000
        /*0040*/ 	.short	0x0000
        /*0042*/ 	.short	0x0000
        /*0044*/ 	.byte	0x00, 0xf5, 0x21, 0x00


	//----- nvinfo : EIATTR_SPARSE_MMA_MASK
	.align		4
.L_39:
        /*0048*/ 	.byte	0x03, 0x50
        /*004a*/ 	.short	0x0000


	//----- nvinfo : EIATTR_MAXREG_COUNT
	.align		4
        /*004c*/ 	.byte	0x03, 0x1b
        /*004e*/ 	.short	0x00ff


	//----- nvinfo : EIATTR_NUM_BARRIERS
	.align		4
        /*0050*/ 	.byte	0x02, 0x4c
        /*0052*/ 	.byte	0x01
	.zero		1


	//----- nvinfo : EIATTR_MERCURY_ISA_VERSION
	.align		4
        /*0054*/ 	.byte	0x03, 0x5f
        /*0056*/ 	.short	0x0101


	//----- nvinfo : EIATTR_VRC_CTA_INIT_COUNT
	.align		4
        /*0058*/ 	.byte	0x02, 0x4a
	.zero		1
	.zero		1


	//----- nvinfo : EIATTR_EXIT_INSTR_OFFSETS
	.align		4
        /*005c*/ 	.byte	0x04, 0x1c
        /*005e*/ 	.short	(.L_41 - .L_40)


	//   ....[0]....
.L_40:
        /*0060*/ 	.word	0x00000800


	//   ....[1]....
        /*0064*/ 	.word	0x00000850


	//----- nvinfo : EIATTR_CBANK_PARAM_SIZE
	.align		4
.L_41:
        /*0068*/ 	.byte	0x03, 0x19
        /*006a*/ 	.short	0x001c


	//----- nvinfo : EIATTR_PARAM_CBANK
	.align		4
        /*006c*/ 	.byte	0x04, 0x0a
        /*006e*/ 	.short	(.L_43 - .L_42)
	.align		4
.L_42:
        /*0070*/ 	.word	index@(.nv.constant0._Z12matMulSharedILi32EEvPKfS1_Pfi)
        /*0074*/ 	.short	0x0380
        /*0076*/ 	.short	0x001c


	//----- nvinfo : EIATTR_SW_WAR
	.align		4
.L_43:
        /*0078*/ 	.byte	0x04, 0x36
        /*007a*/ 	.short	(.L_45 - .L_44)
.L_44:
        /*007c*/ 	.word	0x00000008
.L_45:


//--------------------- .nv.info._Z12matMulSharedILi16EEvPKfS1_Pfi --------------------------
	.section	.nv.info._Z12matMulSharedILi16EEvPKfS1_Pfi,"",@"SHT_CUDA_INFO"
	.sectionflags	@""
	.align	4


	//----- nvinfo : EIATTR_CUDA_API_VERSION
	.align		4
        /*0000*/ 	.byte	0x04, 0x37
        /*0002*/ 	.short	(.L_47 - .L_46)
.L_46:
        /*0004*/ 	.word	0x00000082


	//----- nvinfo : EIATTR_KPARAM_INFO
	.align		4
.L_47:
        /*0008*/ 	.byte	0x04, 0x17
        /*000a*/ 	.short	(.L_49 - .L_48)
.L_48:
        /*000c*/ 	.word	0x00000000
        /*0010*/ 	.short	0x0003
        /*0012*/ 	.short	0x0018
        /*0014*/ 	.byte	0x00, 0xf0, 0x11, 0x00


	//----- nvinfo : EIATTR_KPARAM_INFO
	.align		4
.L_49:
        /*0018*/ 	.byte	0x04, 0x17
        /*001a*/ 	.short	(.L_51 - .L_50)
.L_50:
        /*001c*/ 	.word	0x00000000
        /*0020*/ 	.short	0x0002
        /*0022*/ 	.short	0x0010
        /*0024*/ 	.byte	0x00, 0xf5, 0x21, 0x00


	//----- nvinfo : EIATTR_KPARAM_INFO
	.align		4
.L_51:
        /*0028*/ 	.byte	0x04, 0x17
        /*002a*/ 	.short	(.L_53 - .L_52)
.L_52:
        /*002c*/ 	.word	0x00000000
        /*0030*/ 	.short	0x0001
        /*0032*/ 	.short	0x0008
        /*0034*/ 	.byte	0x00, 0xf5, 0x21, 0x00


	//----- nvinfo : EIATTR_KPARAM_INFO
	.align		4
.L_53:
        /*0038*/ 	.byte	0x04, 0x17
        /*003a*/ 	.short	(.L_55 - .L_54)
.L_54:
        /*003c*/ 	.word	0x00000000
        /*0040*/ 	.short	0x0000
        /*0042*/ 	.short	0x0000
        /*0044*/ 	.byte	0x00, 0xf5, 0x21, 0x00


	//----- nvinfo : EIATTR_SPARSE_MMA_MASK
	.align		4
.L_55:
        /*0048*/ 	.byte	0x03, 0x50
        /*004a*/ 	.short	0x0000


	//----- nvinfo : EIATTR_MAXREG_COUNT
	.align		4
        /*004c*/ 	.byte	0x03, 0x1b
        /*004e*/ 	.short	0x00ff


	//----- nvinfo : EIATTR_NUM_BARRIERS
	.align		4
        /*0050*/ 	.byte	0x02, 0x4c
        /*0052*/ 	.byte	0x01
	.zero		1


	//----- nvinfo : EIATTR_MERCURY_ISA_VERSION
	.align		4
        /*0054*/ 	.byte	0x03, 0x5f
        /*0056*/ 	.short	0x0101


	//----- nvinfo : EIATTR_VRC_CTA_INIT_COUNT
	.align		4
        /*0058*/ 	.byte	0x02, 0x4a
	.zero		1
	.zero		1


	//----- nvinfo : EIATTR_EXIT_INSTR_OFFSETS
	.align		4
        /*005c*/ 	.byte	0x04, 0x1c
        /*005e*/ 	.short	(.L_57 - .L_56)


	//   ....[0]....
.L_56:
        /*0060*/ 	.word	0x00000d30


	//   ....[1]....
        /*0064*/ 	.word	0x00000d80


	//----- nvinfo : EIATTR_CBANK_PARAM_SIZE
	.align		4
.L_57:
        /*0068*/ 	.byte	0x03, 0x19
        /*006a*/ 	.short	0x001c


	//----- nvinfo : EIATTR_PARAM_CBANK
	.align		4
        /*006c*/ 	.byte	0x04, 0x0a
        /*006e*/ 	.short	(.L_59 - .L_58)
	.align		4
.L_58:
        /*0070*/ 	.word	index@(.nv.constant0._Z12matMulSharedILi16EEvPKfS1_Pfi)
        /*0074*/ 	.short	0x0380
        /*0076*/ 	.short	0x001c


	//----- nvinfo : EIATTR_SW_WAR
	.align		4
.L_59:
        /*0078*/ 	.byte	0x04, 0x36
        /*007a*/ 	.short	(.L_61 - .L_60)
.L_60:
        /*007c*/ 	.word	0x00000008
.L_61:


//--------------------- .nv.info._Z12matMulSharedILi8EEvPKfS1_Pfi --------------------------
	.section	.nv.info._Z12matMulSharedILi8EEvPKfS1_Pfi,"",@"SHT_CUDA_INFO"
	.sectionflags	@""
	.align	4


	//----- nvinfo : EIATTR_CUDA_API_VERSION
	.align		4
        /*0000*/ 	.byte	0x04, 0x37
        /*0002*/ 	.short	(.L_63 - .L_62)
.L_62:
        /*0004*/ 	.word	0x00000082


	//----- nvinfo : EIATTR_KPARAM_INFO
	.align		4
.L_63:
        /*0008*/ 	.byte	0x04, 0x17
        /*000a*/ 	.short	(.L_65 - .L_64)
.L_64:
        /*000c*/ 	.word	0x00000000
        /*0010*/ 	.short	0x0003
        /*0012*/ 	.short	0x0018
        /*0014*/ 	.byte	0x00, 0xf0, 0x11, 0x00


	//----- nvinfo : EIATTR_KPARAM_INFO
	.align		4
.L_65:
        /*0018*/ 	.byte	0x04, 0x17
        /*001a*/ 	.short	(.L_67 - .L_66)
.L_66:
        /*001c*/ 	.word	0x00000000
        /*0020*/ 	.short	0x0002
        /*0022*/ 	.short	0x0010
        /*0024*/ 	.byte	0x00, 0xf5, 0x21, 0x00


	//----- nvinfo : EIATTR_KPARAM_INFO
	.align		4
.L_67:
        /*0028*/ 	.byte	0x04, 0x17
        /*002a*/ 	.short	(.L_69 - .L_68)
.L_68:
        /*002c*/ 	.word	0x00000000
        /*0030*/ 	.short	0x0001
        /*0032*/ 	.short	0x0008
        /*0034*/ 	.byte	0x00, 0xf5, 0x21, 0x00


	//----- nvinfo : EIATTR_KPARAM_INFO
	.align		4
.L_69:
        /*0038*/ 	.byte	0x04, 0x17
        /*003a*/ 	.short	(.L_71 - .L_70)
.L_70:
        /*003c*/ 	.word	0x00000000
        /*0040*/ 	.short	0x0000
        /*0042*/ 	.short	0x0000
        /*0044*/ 	.byte	0x00, 0xf5, 0x21, 0x00


	//----- nvinfo : EIATTR_SPARSE_MMA_MASK
	.align		4
.L_71:
        /*0048*/ 	.byte	0x03, 0x50
        /*004a*/ 	.short	0x0000


	//----- nvinfo : EIATTR_MAXREG_COUNT
	.align		4
        /*004c*/ 	.byte	0x03, 0x1b
        /*004e*/ 	.short	0x00ff


	//----- nvinfo : EIATTR_NUM_BARRIERS
	.align		4
        /*0050*/ 	.byte	0x02, 0x4c
        /*0052*/ 	.byte	0x01
	.zero		1


	//----- nvinfo : EIATTR_MERCURY_ISA_VERSION
	.align		4
        /*0054*/ 	.byte	0x03, 0x5f
        /*0056*/ 	.short	0x0101


	//----- nvinfo : EIATTR_VRC_CTA_INIT_COUNT
	.align		4
        /*0058*/ 	.byte	0x02, 0x4a
	.zero		1
	.zero		1


	//----- nvinfo : EIATTR_EXIT_INSTR_OFFSETS
	.align		4
        /*005c*/ 	.byte	0x04, 0x1c
        /*005e*/ 	.short	(.L_73 - .L_72)


	//   ....[0]....
.L_72:
        /*0060*/ 	.word	0x000009c0


	//   ....[1]....
        /*0064*/ 	.word	0x00000a10


	//----- nvinfo : EIATTR_CBANK_PARAM_SIZE
	.align		4
.L_73:
        /*0068*/ 	.byte	0x03, 0x19
        /*006a*/ 	.short	0x001c


	//----- nvinfo : EIATTR_PARAM_CBANK
	.align		4
        /*006c*/ 	.byte	0x04, 0x0a
        /*006e*/ 	.short	(.L_75 - .L_74)
	.align		4
.L_74:
        /*0070*/ 	.word	index@(.nv.constant0._Z12matMulSharedILi8EEvPKfS1_Pfi)
        /*0074*/ 	.short	0x0380
        /*0076*/ 	.short	0x001c


	//----- nvinfo : EIATTR_SW_WAR
	.align		4
.L_75:
        /*0078*/ 	.byte	0x04, 0x36
        /*007a*/ 	.short	(.L_77 - .L_76)
.L_76:
        /*007c*/ 	.word	0x00000008
.L_77:


//--------------------- .nv.info._Z9matMulRegPKfS0_Pfi --------------------------
	.section	.nv.info._Z9matMulRegPKfS0_Pfi,"",@"SHT_CUDA_INFO"
	.sectionflags	@""
	.align	4


	//----- nvinfo : EIATTR_CUDA_API_VERSION
	.align		4
        /*0000*/ 	.byte	0x04, 0x37
        /*0002*/ 	.short	(.L_79 - .L_78)
.L_78:
        /*0004*/ 	.word	0x00000082


	//----- nvinfo : EIATTR_KPARAM_INFO
	.align		4
.L_79:
        /*0008*/ 	.byte	0x04, 0x17
        /*000a*/ 	.short	(.L_81 - .L_80)
.L_80:
        /*000c*/ 	.word	0x00000000
        /*0010*/ 	.short	0x0003
        /*0012*/ 	.short	0x0018
        /*0014*/ 	.byte	0x00, 0xf0, 0x11, 0x00


	//----- nvinfo : EIATTR_KPARAM_INFO
	.align		4
.L_81:
        /*0018*/ 	.byte	0x04, 0x17
        /*001a*/ 	.short	(.L_83 - .L_82)
.L_82:
        /*001c*/ 	.word	0x00000000
        /*0020*/ 	.short	0x0002
        /*0022*/ 	.short	0x0010
        /*0024*/ 	.byte	0x00, 0xf5, 0x21, 0x00


	//----- nvinfo : EIATTR_KPARAM_INFO
	.align		4
.L_83:
        /*0028*/ 	.byte	0x04, 0x17
        /*002a*/ 	.short	(.L_85 - .L_84)
.L_84:
        /*002c*/ 	.word	0x00000000
        /*0030*/ 	.short	0x0001
        /*0032*/ 	.short	0x0008
        /*0034*/ 	.byte	0x00, 0xf5, 0x21, 0x00


	//----- nvinfo : EIATTR_KPARAM_INFO
	.align		4
.L_85:
        /*0038*/ 	.byte	0x04, 0x17
        /*003a*/ 	.short	(.L_87 - .L_86)
.L_86:
        /*003c*/ 	.word	0x00000000
        /*0040*/ 	.short	0x0000
        /*0042*/ 	.short	0x0000
        /*0044*/ 	.byte	0x00, 0xf5, 0x21, 0x00


	//----- nvinfo : EIATTR_SPARSE_MMA_MASK
	.align		4
.L_87:
        /*0048*/ 	.byte	0x03, 0x50
        /*004a*/ 	.short	0x0000


	//----- nvinfo : EIATTR_MAXREG_COUNT
	.align		4
        /*004c*/ 	.byte	0x03, 0x1b
        /*004e*/ 	.short	0x00ff


	//----- nvinfo : EIATTR_MERCURY_ISA_VERSION
	.align		4
        /*0050*/ 	.byte	0x03, 0x5f
        /*0052*/ 	.short	0x0101


	//----- nvinfo : EIATTR_VRC_CTA_INIT_COUNT
	.align		4
        /*0054*/ 	.byte	0x02, 0x4a
	.zero		1
	.zero		1


	//----- nvinfo : EIATTR_EXIT_INSTR_OFFSETS
	.align		4
        /*0058*/ 	.byte	0x04, 0x1c
        /*005a*/ 	.short	(.L_89 - .L_88)


	//   ....[0]....
.L_88:
        /*005c*/ 	.word	0x000000d0


	//   ....[1]....
        /*0060*/ 	.word	0x00001290


	//----- nvinfo : EIATTR_CBANK_PARAM_SIZE
	.align		4
.L_89:
        /*0064*/ 	.byte	0x03, 0x19
        /*0066*/ 	.short	0x001c


	//----- nvinfo : EIATTR_PARAM_CBANK
	.align		4
        /*0068*/ 	.byte	0x04, 0x0a
        /*006a*/ 	.short	(.L_91 - .L_90)
	.align		4
.L_90:
        /*006c*/ 	.word	index@(.nv.constant0._Z9matMulRegPKfS0_Pfi)
        /*0070*/ 	.short	0x0380
        /*0072*/ 	.short	0x001c


	//----- nvinfo : EIATTR_SW_WAR
	.align		4
.L_91:
        /*0074*/ 	.byte	0x04, 0x36
        /*0076*/ 	.short	(.L_93 - .L_92)
.L_92:
        /*0078*/ 	.word	0x00000008
.L_93:


//--------------------- .nv.info._Z11matMulNaivePKfS0_Pfi --------------------------
	.section	.nv.info._Z11matMulNaivePKfS0_Pfi,"",@"SHT_CUDA_INFO"
	.sectionflags	@""
	.align	4


	//----- nvinfo : EIATTR_CUDA_API_VERSION
	.align		4
        /*0000*/ 	.byte	0x04, 0x37
        /*0002*/ 	.short	(.L_95 - .L_94)
.L_94:
        /*0004*/ 	.word	0x00000082


	//----- nvinfo : EIATTR_KPARAM_INFO
	.align		4
.L_95:
        /*0008*/ 	.byte	0x04, 0x17
        /*000a*/ 	.short	(.L_97 - .L_96)
.L_96:
        /*000c*/ 	.word	0x00000000
        /*0010*/ 	.short	0x0003
        /*0012*/ 	.short	0x0018
        /*0014*/ 	.byte	0x00, 0xf0, 0x11, 0x00


	//----- nvinfo : EIATTR_KPARAM_INFO
	.align		4
.L_97:
        /*0018*/ 	.byte	0x04, 0x17
        /*001a*/ 	.short	(.L_99 - .L_98)
.L_98:
        /*001c*/ 	.word	0x00000000
        /*0020*/ 	.short	0x0002
        /*0022*/ 	.short	0x0010
        /*0024*/ 	.byte	0x00, 0xf5, 0x21, 0x00


	//----- nvinfo : EIATTR_KPARAM_INFO
	.align		4
.L_99:
        /*0028*/ 	.byte	0x04, 0x17
        /*002a*/ 	.short	(.L_101 - .L_100)
.L_100:
        /*002c*/ 	.word	0x00000000
        /*0030*/ 	.short	0x0001
        /*0032*/ 	.short	0x0008
        /*0034*/ 	.byte	0x00, 0xf5, 0x21, 0x00


	//----- nvinfo : EIATTR_KPARAM_INFO
	.align		4
.L_101:
        /*0038*/ 	.byte	0x04, 0x17
        /*003a*/ 	.short	(.L_103 - .L_102)
.L_102:
        /*003c*/ 	.word	0x00000000
        /*0040*/ 	.short	0x0000
        /*0042*/ 	.short	0x0000
        /*0044*/ 	.byte	0x00, 0xf5, 0x21, 0x00


	//----- nvinfo : EIATTR_SPARSE_MMA_MASK
	.align		4
.L_103:
        /*0048*/ 	.byte	0x03, 0x50
        /*004a*/ 	.short	0x0000


	//----- nvinfo : EIATTR_MAXREG_COUNT
	.align		4
        /*004c*/ 	.byte	0x03, 0x1b
        /*004e*/ 	.short	0x00ff


	//----- nvinfo : EIATTR_MERCURY_ISA_VERSION
	.align		4
        /*0050*/ 	.byte	0x03, 0x5f
        /*0052*/ 	.short	0x0101


	//----- nvinfo : EIATTR_VRC_CTA_INIT_COUNT
	.align		4
        /*0054*/ 	.byte	0x02, 0x4a
	.zero		1
	.zero		1


	//----- nvinfo : EIATTR_EXIT_INSTR_OFFSETS
	.align		4
        /*0058*/ 	.byte	0x04, 0x1c
        /*005a*/ 	.short	(.L_105 - .L_104)


	//   ....[0]....
.L_104:
        /*005c*/ 	.word	0x000000c0


	//   ....[1]....
        /*0060*/ 	.word	0x00000a90


	//----- nvinfo : EIATTR_CBANK_PARAM_SIZE
	.align		4
.L_105:
        /*0064*/ 	.byte	0x03, 0x19
        /*0066*/ 	.short	0x001c


	//----- nvinfo : EIATTR_PARAM_CBANK
	.align		4
        /*0068*/ 	.byte	0x04, 0x0a
        /*006a*/ 	.short	(.L_107 - .L_106)
	.align		4
.L_106:
        /*006c*/ 	.word	index@(.nv.constant0._Z11matMulNaivePKfS0_Pfi)
        /*0070*/ 	.short	0x0380
        /*0072*/ 	.short	0x001c


	//----- nvinfo : EIATTR_SW_WAR
	.align		4
.L_107:
        /*0074*/ 	.byte	0x04, 0x36
        /*0076*/ 	.short	(.L_109 - .L_108)
.L_108:
        /*0078*/ 	.word	0x00000008
.L_109:


//--------------------- .nv.callgraph             --------------------------
	.section	.nv.callgraph,"",@"SHT_CUDA_CALLGRAPH"
	.align	4
	.sectionentsize	8
	.align		4
        /*0000*/ 	.word	0x00000000
	.align		4
        /*0004*/ 	.word	0xffffffff
	.align		4
        /*0008*/ 	.word	0x00000000
	.align		4
        /*000c*/ 	.word	0xfffffffe
	.align		4
        /*0010*/ 	.word	0x00000000
	.align		4
        /*0014*/ 	.word	0xfffffffd
	.align		4
        /*0018*/ 	.word	0x00000000
	.align		4
        /*001c*/ 	.word	0xfffffffc


//--------------------- .text._Z12matMulSharedILi32EEvPKfS1_Pfi --------------------------
	.section	.text._Z12matMulSharedILi32EEvPKfS1_Pfi,"ax",@progbits
	.align	128
        .global         _Z12matMulSharedILi32EEvPKfS1_Pfi
        .type           _Z12matMulSharedILi32EEvPKfS1_Pfi,@function
        .size           _Z12matMulSharedILi32EEvPKfS1_Pfi,(.L_x_25 - _Z12matMulSharedILi32EEvPKfS1_Pfi)
        .other          _Z12matMulSharedILi32EEvPKfS1_Pfi,@"STO_CUDA_ENTRY STV_DEFAULT"
_Z12matMulSharedILi32EEvPKfS1_Pfi:
.text._Z12matMulSharedILi32EEvPKfS1_Pfi:
[----:B------:R-:W-:Y:S01]  /*0000*/  LDC R1, c[0x0][0x37c] ;  /* 0x0000df00ff017b82 */ /* 0x000fe20000000800 */
[----:B------:R-:W0:Y:S01]  /*0010*/  LDCU UR4, c[0x0][0x398] ;  /* 0x00007300ff0477ac */ /* 0x000e220008000800 */
[----:B------:R-:W1:Y:S01]  /*0020*/  S2R R20, SR_CTAID.Y ;  /* 0x0000000000147919 */ /* 0x000e620000002600 */
[----:B------:R-:W-:Y:S01]  /*0030*/  HFMA2 R25, -RZ, RZ, 0, 0 ;  /* 0x00000000ff197431 */ /* 0x000fe200000001ff */
[----:B------:R-:W2:Y:S01]  /*0040*/  LDCU.64 UR8, c[0x0][0x358] ;  /* 0x00006b00ff0877ac */ /* 0x000ea20008000a00 */
[----:B------:R-:W1:Y:S01]  /*0050*/  S2R R18, SR_TID.Y ;  /* 0x0000000000127919 */ /* 0x000e620000002200 */
[----:B------:R-:W3:Y:S01]  /*0060*/  S2R R4, SR_CTAID.X ;  /* 0x0000000000047919 */ /* 0x000ee20000002500 */
[----:B------:R-:W3:Y:S01]  /*0070*/  S2R R19, SR_TID.X ;  /* 0x0000000000137919 */ /* 0x000ee20000002100 */
[----:B0-----:R-:W-:-:S04]  /*0080*/  MOV R6, UR4 ;  /* 0x0000000400067c02 */ /* 0x001fc80008000f00 */
[----:B------:R-:W-:Y:S02]  /*0090*/  ISETP.GE.AND P0, PT, R6, 0x1, PT ;  /* 0x000000010600780c */ /* 0x000fe40003f06270 */
[----:B-1----:R-:W-:Y:S02]  /*00a0*/  LEA R20, R20, R18, 0x5 ;  /* 0x0000001214147211 */ /* 0x002fe400078e28ff */
[----:B---3--:R-:W-:-:S09]  /*00b0*/  LEA R21, R4, R19, 0x5 ;  /* 0x0000001304157211 */ /* 0x008fd200078e28ff */
[----:B--2---:R-:W-:Y:S05]  /*00c0*/  @!P0 BRA `(.L_x_0) ;  /* 0x0000000400c48947 */ /* 0x004fea0003800000 */
[----:B------:R-:W0:Y:S01]  /*00d0*/  S2UR UR6, SR_CgaCtaId ;  /* 0x00000000000679c3 */ /* 0x000e220000008800 */
[----:B------:R-:W-:Y:S01]  /*00e0*/  UMOV UR4, 0x400 ;  /* 0x0000040000047882 */ /* 0x000fe20000000000 */
[----:B------:R-:W-:Y:S01]  /*00f0*/  IADD3 R2, PT, PT, R6, 0x1f, RZ ;  /* 0x0000001f06027810 */ /* 0x000fe20007ffe0ff */
[----:B------:R-:W-:Y:S01]  /*0100*/  UIADD3 UR5, UPT, UPT, UR4, 0x1000, URZ ;  /* 0x0000100004057890 */ /* 0x000fe2000fffe0ff */
[-CC-:B------:R-:W-:Y:S01]  /*0110*/  IMAD R17, R18, R6.reuse, R19.reuse ;  /* 0x0000000612117224 */ /* 0x180fe200078e0213 */
[----:B------:R-:W-:Y:S01]  /*0120*/  MOV R25, RZ ;  /* 0x000000ff00197202 */ /* 0x000fe20000000f00 */
[----:B------:R-:W-:Y:S01]  /*0130*/  IMAD R7, R20, R6, R19 ;  /* 0x0000000614077224 */ /* 0x000fe200078e0213 */
[----:B------:R-:W-:Y:S01]  /*0140*/  SHF.R.U32.HI R2, RZ, 0x5, R2 ;  /* 0x00000005ff027819 */ /* 0x000fe20000011602 */
[----:B------:R-:W1:Y:S01]  /*0150*/  LDC R0, c[0x0][0x398] ;  /* 0x0000e600ff007b82 */ /* 0x000e620000000800 */
[----:B------:R-:W-:Y:S02]  /*0160*/  LEA R17, R4, R17, 0x5 ;  /* 0x0000001104117211 */ /* 0x000fe400078e28ff */
[----:B------:R-:W-:-:S05]  /*0170*/  IADD3 R16, PT, PT, -R2, RZ, RZ ;  /* 0x000000ff02107210 */ /* 0x000fca0007ffe1ff */
[----:B------:R-:W2:Y:S01]  /*0180*/  LDC.64 R22, c[0x0][0x380] ;  /* 0x0000e000ff167b82 */ /* 0x000ea20000000a00 */
[----:B0-----:R-:W-:Y:S02]  /*0190*/  ULEA UR4, UR6, UR4, 0x18 ;  /* 0x0000000406047291 */ /* 0x001fe4000f8ec0ff */
[----:B------:R-:W-:-:S04]  /*01a0*/  ULEA UR5, UR6, UR5, 0x18 ;  /* 0x0000000506057291 */ /* 0x000fc8000f8ec0ff */
[C---:B------:R-:W-:Y:S02]  /*01b0*/  LEA R5, R18.reuse, UR4, 0x7 ;  /* 0x0000000412057c11 */ /* 0x040fe4000f8e38ff */
[C---:B------:R-:W-:Y:S02]  /*01c0*/  LEA R3, R19.reuse, UR5, 0x2 ;  /* 0x0000000513037c11 */ /* 0x040fe4000f8e10ff */
[----:B------:R-:W-:Y:S02]  /*01d0*/  LEA R4, R19, R5, 0x2 ;  /* 0x0000000513047211 */ /* 0x000fe400078e10ff */
[----:B------:R-:W-:-:S07]  /*01e0*/  LEA R2, R18, R3, 0x7 ;  /* 0x0000000312027211 */ /* 0x000fce00078e38ff */
.L_x_1:
[----:B-1----:R-:W-:Y:S01]  /*01f0*/  MOV R6, R0 ;  /* 0x0000000000067202 */ /* 0x002fe20000000f00 */
[----:B------:R-:W-:Y:S01]  /*0200*/  HFMA2 R29, -RZ, RZ, 0, 0 ;  /* 0x00000000ff1d7431 */ /* 0x000fe200000001ff */
[----:B------:R-:W-:Y:S02]  /*0210*/  VIMNMX R9, PT, PT, R21, R18, !PT ;  /* 0x0000001215097248 */ /* 0x000fe40007fe0100 */
[-C--:B------:R-:W-:Y:S02]  /*0220*/  ISETP.GE.AND P0, PT, R19, R6.reuse, PT ;  /* 0x000000061300720c */ /* 0x080fe40003f06270 */
[-C--:B------:R-:W-:Y:S01]  /*0230*/  ISETP.GE.AND P1, PT, R9, R6.reuse, PT ;  /* 0x000000060900720c */ /* 0x080fe20003f26270 */
[----:B--2---:R-:W-:Y:S01]  /*0240*/  IMAD.WIDE R8, R7, 0x4, R22 ;  /* 0x0000000407087825 */ /* 0x004fe200078e0216 */
[----:B------:R-:W-:Y:S02]  /*0250*/  ISETP.GE.U32.OR P0, PT, R20, R6, P0 ;  /* 0x000000061400720c */ /* 0x000fe40000706470 */
[----:B------:R-:W-:-:S09]  /*0260*/  MOV R24, RZ ;  /* 0x000000ff00187202 */ /* 0x000fd20000000f00 */
[----:B------:R-:W0:Y:S02]  /*0270*/  @!P1 LDC.64 R10, c[0x0][0x388] ;  /* 0x0000e200ff0a9b82 */ /* 0x000e240000000a00 */
[----:B------:R-:W2:Y:S01]  /*0280*/  @!P0 LDG.E R29, desc[UR8][R8.64] ;  /* 0x00000008081d8981 */ /* 0x000ea2000c1e1900 */
[----:B0-----:R-:W-:-:S05]  /*0290*/  @!P1 IMAD.WIDE R10, R17, 0x4, R10 ;  /* 0x00000004110a9825 */ /* 0x001fca00078e020a */
[----:B------:R-:W3:Y:S04]  /*02a0*/  @!P1 LDG.E R24, desc[UR8][R10.64] ;  /* 0x000000080a189981 */ /* 0x000ee8000c1e1900 */
[----:B--2---:R-:W-:Y:S04]  /*02b0*/  STS [R4], R29 ;  /* 0x0000001d04007388 */ /* 0x004fe80000000800 */
[----:B---3--:R-:W-:Y:S01]  /*02c0*/  STS [R2], R24 ;  /* 0x0000001802007388 */ /* 0x008fe20000000800 */
[----:B------:R-:W-:Y:S06]  /*02d0*/  BAR.SYNC.DEFER_BLOCKING 0x0 ;  /* 0x0000000000007b1d */ /* 0x000fec0000010000 */
[----:B------:R-:W-:Y:S04]  /*02e0*/  LDS R26, [R3] ;  /* 0x00000000031a7984 */ /* 0x000fe80000000800 */
[----:B------:R-:W0:Y:S04]  /*02f0*/  LDS.128 R12, [R5] ;  /* 0x00000000050c7984 */ /* 0x000e280000000c00 */
[----:B------:R-:W1:Y:S04]  /*0300*/  LDS R28, [R3+0x80] ;  /* 0x00008000031c7984 */ /* 0x000e680000000800 */
[----:B------:R-:W2:Y:S04]  /*0310*/  LDS R27, [R3+0x100] ;  /* 0x00010000031b7984 */ /* 0x000ea80000000800 */
[----:B------:R-:W-:Y:S04]  /*0320*/  LDS.128 R8, [R5+0x10] ;  /* 0x0000100005087984 */ /* 0x000fe80000000c00 */
[----:B------:R-:W-:Y:S01]  /*0330*/  LDS R24, [R3+0x280] ;  /* 0x0002800003187984 */ /* 0x000fe20000000800 */
[----:B0-----:R-:W-:-:S03]  /*0340*/  FFMA R26, R12, R26, R25 ;  /* 0x0000001a0c1a7223 */ /* 0x001fc60000000019 */
[----:B------:R-:W0:Y:S01]  /*0350*/  LDS R12, [R3+0x180] ;  /* 0x00018000030c7984 */ /* 0x000e220000000800 */
[----:B-1----:R-:W-:-:S03]  /*0360*/  FFMA R26, R28, R13, R26 ;  /* 0x0000000d1c1a7223 */ /* 0x002fc6000000001a */
[----:B------:R-:W1:Y:S01]  /*0370*/  LDS R13, [R3+0x200] ;  /* 0x00020000030d7984 */ /* 0x000e620000000800 */
[----:B--2---:R-:W-:-:S03]  /*0380*/  FFMA R27, R27, R14, R26 ;  /* 0x0000000e1b1b7223 */ /* 0x004fc6000000001a */
[----:B------:R-:W2:Y:S01]  /*0390*/  LDS R25, [R3+0x300] ;  /* 0x0003000003197984 */ /* 0x000ea20000000800 */
[----:B0-----:R-:W-:-:S03]  /*03a0*/  FFMA R15, R12, R15, R27 ;  /* 0x0000000f0c0f7223 */ /* 0x001fc6000000001b */
[----:B------:R-:W-:Y:S01]  /*03b0*/  LDS R27, [R3+0x400] ;  /* 0x00040000031b7984 */ /* 0x000fe20000000800 */
[----:B-1----:R-:W-:-:S03]  /*03c0*/  FFMA R13, R8, R13, R15 ;  /* 0x0000000d080d7223 */ /* 0x002fc6000000000f */
[----:B------:R-:W0:Y:S01]  /*03d0*/  LDS R8, [R3+0x380] ;  /* 0x0003800003087984 */ /* 0x000e220000000800 */
[----:B------:R-:W-:-:S03]  /*03e0*/  FFMA R26, R24, R9, R13 ;  /* 0x00000009181a7223 */ /* 0x000fc6000000000d */
[----:B------:R-:W1:Y:S04]  /*03f0*/  LDS.128 R12, [R5+0x20] ;  /* 0x00002000050c7984 */ /* 0x000e680000000c00 */
[----:B------:R-:W3:Y:S01]  /*0400*/  LDS R24, [R3+0x480] ;  /* 0x0004800003187984 */ /* 0x000ee20000000800 */
[----:B--2---:R-:W-:-:S03]  /*0410*/  FFMA R9, R25, R10, R26 ;  /* 0x0000000a19097223 */ /* 0x004fc6000000001a */
[----:B------:R-:W2:Y:S01]  /*0420*/  LDS R25, [R3+0x500] ;  /* 0x0005000003197984 */ /* 0x000ea20000000800 */
[----:B0-----:R-:W-:-:S04]  /*0430*/  FFMA R9, R8, R11, R9 ;  /* 0x0000000b08097223 */ /* 0x001fc80000000009 */
[----:B-1----:R-:W-:Y:S02]  /*0440*/  FFMA R9, R12, R27, R9 ;  /* 0x0000001b0c097223 */ /* 0x002fe40000000009 */
[----:B------:R-:W0:Y:S02]  /*0450*/  LDS R12, [R3+0x580] ;  /* 0x00058000030c7984 */ /* 0x000e240000000800 */
[----:B---3--:R-:W-:Y:S02]  /*0460*/  FFMA R26, R24, R13, R9 ;  /* 0x0000000d181a7223 */ /* 0x008fe40000000009 */
[----:B------:R-:W-:Y:S04]  /*0470*/  LDS R27, [R3+0x600] ;  /* 0x00060000031b7984 */ /* 0x000fe80000000800 */
        /* <DEDUP_REMOVED lines=36> */
[----:B------:R-:W1:Y:S01]  /*06c0*/  LDS.128 R8, [R5+0x70] ;  /* 0x0000700005087984 */ /* 0x000e620000000c00 */
[----:B--2---:R-:W-:-:S03]  /*06d0*/  FFMA R25, R25, R14, R24 ;  /* 0x0000000e19197223 */ /* 0x004fc60000000018 */
[----:B------:R-:W2:Y:S04]  /*06e0*/  LDS R27, [R3+0xe80] ;  /* 0x000e8000031b7984 */ /* 0x000ea80000000800 */
[----:B------:R-:W3:Y:S04]  /*06f0*/  LDS R24, [R3+0xf00] ;  /* 0x000f000003187984 */ /* 0x000ee80000000800 */
[----:B------:R-:W4:Y:S01]  /*0700*/  LDS R14, [R3+0xf80] ;  /* 0x000f8000030e7984 */ /* 0x000f220000000800 */
[----:B------:R-:W-:Y:S01]  /*0710*/  IADD3 R16, PT, PT, R16, 0x1, RZ ;  /* 0x0000000110107810 */ /* 0x000fe20007ffe0ff */
[----:B------:R-:W-:Y:S03]  /*0720*/  BAR.SYNC.DEFER_BLOCKING 0x0 ;  /* 0x0000000000007b1d */ /* 0x000fe60000010000 */
[----:B------:R-:W-:Y:S01]  /*0730*/  ISETP.NE.AND P0, PT, R16, RZ, PT ;  /* 0x000000ff1000720c */ /* 0x000fe20003f05270 */
[----:B0-----:R-:W-:-:S04]  /*0740*/  FFMA R15, R12, R15, R25 ;  /* 0x0000000f0c0f7223 */ /* 0x001fc80000000019 */
[----:B-1----:R-:W-:-:S04]  /*0750*/  FFMA R8, R8, R13, R15 ;  /* 0x0000000d08087223 */ /* 0x002fc8000000000f */
[----:B--2---:R-:W-:-:S04]  /*0760*/  FFMA R9, R27, R9, R8 ;  /* 0x000000091b097223 */ /* 0x004fc80000000008 */
[----:B---3--:R-:W-:Y:S01]  /*0770*/  FFMA R9, R24, R10, R9 ;  /* 0x0000000a18097223 */ /* 0x008fe20000000009 */
[----:B------:R-:W-:Y:S02]  /*0780*/  IADD3 R18, PT, PT, R18, 0x20, RZ ;  /* 0x0000002012127810 */ /* 0x000fe40007ffe0ff */
[----:B------:R-:W-:Y:S01]  /*0790*/  IADD3 R7, PT, PT, R7, 0x20, RZ ;  /* 0x0000002007077810 */ /* 0x000fe20007ffe0ff */
[----:B----4-:R-:W-:Y:S01]  /*07a0*/  FFMA R25, R14, R11, R9 ;  /* 0x0000000b0e197223 */ /* 0x010fe20000000009 */
[----:B------:R-:W-:Y:S02]  /*07b0*/  IADD3 R19, PT, PT, R19, 0x20, RZ ;  /* 0x0000002013137810 */ /* 0x000fe40007ffe0ff */
[----:B------:R-:W-:Y:S01]  /*07c0*/  LEA R17, R6, R17, 0x5 ;  /* 0x0000001106117211 */ /* 0x000fe200078e28ff */
[----:B------:R-:W-:Y:S06]  /*07d0*/  @P0 BRA `(.L_x_1) ;  /* 0xfffffff800840947 */ /* 0x000fec000383ffff */
.L_x_0:
[----:B------:R-:W-:-:S04]  /*07e0*/  VIMNMX R3, PT, PT, R20, R21, !PT ;  /* 0x0000001514037248 */ /* 0x000fc80007fe0100 */
[----:B------:R-:W-:-:S13]  /*07f0*/  ISETP.GE.AND P0, PT, R3, R6, PT ;  /* 0x000000060300720c */ /* 0x000fda0003f06270 */
[----:B------:R-:W-:Y:S05]  /*0800*/  @P0 EXIT ;  /* 0x000000000000094d */ /* 0x000fea0003800000 */
[----:B------:R-:W0:Y:S01]  /*0810*/  LDC.64 R2, c[0x0][0x390] ;  /* 0x0000e400ff027b82 */ /* 0x000e220000000a00 */
[----:B------:R-:W-:-:S04]  /*0820*/  IMAD R21, R20, R6, R21 ;  /* 0x0000000614157224 */ /* 0x000fc800078e0215 */
[----:B0-----:R-:W-:-:S05]  /*0830*/  IMAD.WIDE R2, R21, 0x4, R2 ;  /* 0x0000000415027825 */ /* 0x001fca00078e0202 */
[----:B------:R-:W-:Y:S01]  /*0840*/  STG.E desc[UR8][R2.64], R25 ;  /* 0x0000001902007986 */ /* 0x000fe2000c101908 */
[----:B------:R-:W-:Y:S05]  /*0850*/  EXIT ;  /* 0x000000000000794d */ /* 0x000fea0003800000 */
.L_x_2:
[----:B------:R-:W-:-:S00]  /*0860*/  BRA `(.L_x_2) ;  /* 0xfffffffc00fc7947 */ /* 0x000fc0000383ffff */
[----:B------:R-:W-:-:S00]  /*0870*/  NOP ;  /* 0x0000000000007918 */ /* 0x000fc00000000000 */
        /* <DEDUP_REMOVED lines=8> */
.L_x_25:


//--------------------- .text._Z12matMulSharedILi16EEvPKfS1_Pfi --------------------------
	.section	.text._Z12matMulSharedILi16EEvPKfS1_Pfi,"ax",@progbits
	.align	128
        .global         _Z12matMulSharedILi16EEvPKfS1_Pfi
        .type           _Z12matMulSharedILi16EEvPKfS1_Pfi,@function
        .size           _Z12matMulSharedILi16EEvPKfS1_Pfi,(.L_x_26 - _Z12matMulSharedILi16EEvPKfS1_Pfi)
        .other          _Z12matMulSharedILi16EEvPKfS1_Pfi,@"STO_CUDA_ENTRY STV_DEFAULT"
_Z12matMulSharedILi16EEvPKfS1_Pfi:
.text._Z12matMulSharedILi16EEvPKfS1_Pfi:
        /* <DEDUP_REMOVED lines=15> */
[C---:B------:R-:W-:Y:S01]  /*00f0*/  ISETP.GE.U32.AND P0, PT, R0.reuse, 0x11, PT ;  /* 0x000000110000780c */ /* 0x040fe20003f06070 */
[----:B------:R-:W-:Y:S01]  /*0100*/  UIADD3 UR5, UPT, UPT, UR4, 0x400, URZ ;  /* 0x0000040004057890 */ /* 0x000fe2000fffe0ff */
[----:B------:R-:W-:Y:S02]  /*0110*/  IADD3 R22, PT, PT, R0, 0xf, RZ ;  /* 0x0000000f00167810 */ /* 0x000fe40007ffe0ff */
[----:B------:R-:W-:Y:S02]  /*0120*/  MOV R7, RZ ;  /* 0x000000ff00077202 */ /* 0x000fe40000000f00 */
[----:B------:R-:W-:Y:S01]  /*0130*/  MOV R4, RZ ;  /* 0x000000ff00047202 */ /* 0x000fe20000000f00 */
[----:B0-----:R-:W-:Y:S02]  /*0140*/  ULEA UR4, UR6, UR4, 0x18 ;  /* 0x0000000406047291 */ /* 0x001fe4000f8ec0ff */
[----:B------:R-:W-:-:S04]  /*0150*/  ULEA UR5, UR6, UR5, 0x18 ;  /* 0x0000000506057291 */ /* 0x000fc8000f8ec0ff */
[----:B------:R-:W-:Y:S02]  /*0160*/  LEA R17, R15, UR4, 0x6 ;  /* 0x000000040f117c11 */ /* 0x000fe4000f8e30ff */
[C---:B------:R-:W-:Y:S02]  /*0170*/  LEA R16, R13.reuse, UR5, 0x2 ;  /* 0x000000050d107c11 */ /* 0x040fe4000f8e10ff */
[----:B------:R-:W-:Y:S02]  /*0180*/  LEA R20, R13, R17, 0x2 ;  /* 0x000000110d147211 */ /* 0x000fe400078e10ff */
[----:B------:R-:W-:Y:S01]  /*0190*/  LEA R18, R15, R16, 0x6 ;  /* 0x000000100f127211 */ /* 0x000fe200078e30ff */
[----:B------:R-:W-:Y:S06]  /*01a0*/  @!P0 BRA `(.L_x_4) ;  /* 0x0000000400f08947 */ /* 0x000fec0003800000 */
[C---:B------:R-:W-:Y:S01]  /*01b0*/  IADD3 R4, PT, PT, R15.reuse, 0x10, RZ ;  /* 0x000000100f047810 */ /* 0x040fe20007ffe0ff */
[-CC-:B------:R-:W-:Y:S01]  /*01c0*/  IMAD R23, R15, R0.reuse, R13.reuse ;  /* 0x000000000f177224 */ /* 0x180fe200078e020d */
[CC--:B------:R-:W-:Y:S01]  /*01d0*/  ISETP.GE.U32.AND P0, PT, R3.reuse, R0.reuse, PT ;  /* 0x000000000300720c */ /* 0x0c0fe20003f06070 */
[-CC-:B------:R-:W-:Y:S01]  /*01e0*/  IMAD R12, R3, R0.reuse, R13.reuse ;  /* 0x00000000030c7224 */ /* 0x180fe200078e020d */
[----:B------:R-:W-:Y:S01]  /*01f0*/  MOV R7, RZ ;  /* 0x000000ff00077202 */ /* 0x000fe20000000f00 */
[----:B------:R-:W-:Y:S01]  /*0200*/  IMAD R25, R4, R0, R13 ;  /* 0x0000000004197224 */ /* 0x000fe200078e020d */
[----:B------:R-:W-:Y:S02]  /*0210*/  SHF.R.U32.HI R4, RZ, 0x4, R22 ;  /* 0x00000004ff047819 */ /* 0x000fe40000011616 */
[----:B------:R-:W-:Y:S02]  /*0220*/  LEA R23, R6, R23, 0x4 ;  /* 0x0000001706177211 */ /* 0x000fe400078e20ff */
[----:B------:R-:W-:-:S02]  /*0230*/  LOP3.LUT R4, R4, 0x7fffffe, RZ, 0xc0, !PT ;  /* 0x07fffffe04047812 */ /* 0x000fc400078ec0ff */
[----:B------:R-:W-:Y:S02]  /*0240*/  LEA R25, R6, R25, 0x4 ;  /* 0x0000001906197211 */ /* 0x000fe400078e20ff */
[----:B------:R-:W-:Y:S02]  /*0250*/  MOV R21, R13 ;  /* 0x0000000d00157202 */ /* 0x000fe40000000f00 */
[----:B------:R-:W-:Y:S02]  /*0260*/  MOV R19, R15 ;  /* 0x0000000f00137202 */ /* 0x000fe40000000f00 */
[----:B------:R-:W-:-:S07]  /*0270*/  IADD3 R14, PT, PT, -R4, RZ, RZ ;  /* 0x000000ff040e7210 */ /* 0x000fce0007ffe1ff */
.L_x_5:
[----:B------:R-:W0:Y:S01]  /*0280*/  LDC R0, c[0x0][0x398] ;  /* 0x0000e600ff007b82 */ /* 0x000e220000000800 */
[----:B------:R-:W-:Y:S01]  /*0290*/  VIMNMX R5, PT, PT, R2, R19, !PT ;  /* 0x0000001302057248 */ /* 0x000fe20007fe0100 */
[----:B------:R-:W-:Y:S01]  /*02a0*/  HFMA2 R24, -RZ, RZ, 0, 0 ;  /* 0x00000000ff187431 */ /* 0x000fe200000001ff */
[----:B------:R-:W-:-:S05]  /*02b0*/  MOV R6, RZ ;  /* 0x000000ff00067202 */ /* 0x000fca0000000f00 */
[----:B------:R-:W1:Y:S01]  /*02c0*/  LDC.64 R26, c[0x0][0x380] ;  /* 0x0000e000ff1a7b82 */ /* 0x000e620000000a00 */
[-C--:B0-----:R-:W-:Y:S02]  /*02d0*/  ISETP.GE.AND P2, PT, R5, R0.reuse, PT ;  /* 0x000000000500720c */ /* 0x081fe40003f46270 */
[----:B------:R-:W-:Y:S01]  /*02e0*/  ISETP.GE.OR P1, PT, R21, R0, P0 ;  /* 0x000000001500720c */ /* 0x000fe20000726670 */
[----:B-1----:R-:W-:-:S10]  /*02f0*/  IMAD.WIDE R26, R12, 0x4, R26 ;  /* 0x000000040c1a7825 */ /* 0x002fd400078e021a */
        /* <DEDUP_REMOVED lines=11> */
[----:B------:R-:W-:Y:S01]  /*03b0*/  LDS R24, [R16+0x340] ;  /* 0x0003400010187984 */ /* 0x000fe20000000800 */
[----:B0-----:R-:W-:-:S03]  /*03c0*/  FFMA R28, R8, R28, R7 ;  /* 0x0000001c081c7223 */ /* 0x001fc60000000007 */
[----:B------:R-:W0:Y:S01]  /*03d0*/  LDS R8, [R16+0xc0] ;  /* 0x0000c00010087984 */ /* 0x000e220000000800 */
[----:B-1----:R-:W-:-:S03]  /*03e0*/  FFMA R28, R5, R9, R28 ;  /* 0x00000009051c7223 */ /* 0x002fc6000000001c */
[----:B------:R-:W-:Y:S04]  /*03f0*/  LDS R9, [R16+0x100] ;  /* 0x0001000010097984 */ /* 0x000fe80000000800 */
[----:B------:R-:W1:Y:S01]  /*0400*/  LDS.128 R4, [R17+0x10] ;  /* 0x0000100011047984 */ /* 0x000e620000000c00 */
[----:B--2---:R-:W-:-:S03]  /*0410*/  FFMA R29, R29, R10, R28 ;  /* 0x0000000a1d1d7223 */ /* 0x004fc6000000001c */
[----:B------:R-:W2:Y:S01]  /*0420*/  LDS R10, [R16+0x140] ;  /* 0x00014000100a7984 */ /* 0x000ea20000000800 */
[----:B0-----:R-:W-:-:S03]  /*0430*/  FFMA R29, R8, R11, R29 ;  /* 0x0000000b081d7223 */ /* 0x001fc6000000001d */
[----:B------:R-:W0:Y:S01]  /*0440*/  LDS R11, [R16+0x180] ;  /* 0x00018000100b7984 */ /* 0x000e220000000800 */
[----:B-1----:R-:W-:-:S03]  /*0450*/  FFMA R8, R4, R9, R29 ;  /* 0x0000000904087223 */ /* 0x002fc6000000001d */
[----:B------:R-:W1:Y:S01]  /*0460*/  LDS R4, [R16+0x1c0] ;  /* 0x0001c00010047984 */ /* 0x000e620000000800 */
[----:B--2---:R-:W-:-:S03]  /*0470*/  FFMA R8, R10, R5, R8 ;  /* 0x000000050a087223 */ /* 0x004fc60000000008 */
[----:B------:R-:W-:Y:S01]  /*0480*/  LDS R5, [R16+0x200] ;  /* 0x0002000010057984 */ /* 0x000fe20000000800 */
[----:B0-----:R-:W-:-:S03]  /*0490*/  FFMA R29, R11, R6, R8 ;  /* 0x000000060b1d7223 */ /* 0x001fc60000000008 */
[----:B------:R-:W0:Y:S04]  /*04a0*/  LDS.128 R8, [R17+0x20] ;  /* 0x0000200011087984 */ /* 0x000e280000000c00 */
[----:B------:R-:W2:Y:S01]  /*04b0*/  LDS R6, [R16+0x240] ;  /* 0x0002400010067984 */ /* 0x000ea20000000800 */
[----:B-1----:R-:W-:-:S03]  /*04c0*/  FFMA R29, R4, R7, R29 ;  /* 0x00000007041d7223 */ /* 0x002fc6000000001d */
[----:B------:R-:W1:Y:S01]  /*04d0*/  LDS R7, [R16+0x280] ;  /* 0x0002800010077984 */ /* 0x000e620000000800 */
[----:B0-----:R-:W-:-:S03]  /*04e0*/  FFMA R4, R8, R5, R29 ;  /* 0x0000000508047223 */ /* 0x001fc6000000001d */
[----:B------:R-:W0:Y:S01]  /*04f0*/  LDS R8, [R16+0x2c0] ;  /* 0x0002c00010087984 */ /* 0x000e220000000800 */
[----:B--2---:R-:W-:-:S03]  /*0500*/  FFMA R4, R6, R9, R4 ;  /* 0x0000000906047223 */ /* 0x004fc60000000004 */
[----:B------:R-:W-:Y:S01]  /*0510*/  LDS R9, [R16+0x300] ;  /* 0x0003000010097984 */ /* 0x000fe20000000800 */
[----:B-1----:R-:W-:-:S03]  /*0520*/  FFMA R29, R7, R10, R4 ;  /* 0x0000000a071d7223 */ /* 0x002fc60000000004 */
[----:B------:R-:W1:Y:S01]  /*0530*/  LDS.128 R4, [R17+0x30] ;  /* 0x0000300011047984 */ /* 0x000e620000000c00 */
[----:B0-----:R-:W-:-:S04]  /*0540*/  FFMA R11, R8, R11, R29 ;  /* 0x0000000b080b7223 */ /* 0x001fc8000000001d */
[----:B-1----:R-:W-:Y:S02]  /*0550*/  FFMA R10, R4, R9, R11 ;  /* 0x00000009040a7223 */ /* 0x002fe4000000000b */
[----:B------:R-:W0:Y:S04]  /*0560*/  LDS R11, [R16+0x380] ;  /* 0x00038000100b7984 */ /* 0x000e280000000800 */
[----:B------:R-:W1:Y:S01]  /*0570*/  LDS R4, [R16+0x3c0] ;  /* 0x0003c00010047984 */ /* 0x000e620000000800 */
[----:B------:R-:W-:Y:S01]  /*0580*/  IADD3 R29, PT, PT, R21, 0x10, RZ ;  /* 0x00000010151d7810 */ /* 0x000fe20007ffe0ff */
[----:B------:R-:W-:Y:S03]  /*0590*/  BAR.SYNC.DEFER_BLOCKING 0x0 ;  /* 0x0000000000007b1d */ /* 0x000fe60000010000 */
[----:B------:R-:W-:Y:S01]  /*05a0*/  ISETP.GE.OR P1, PT, R29, R0, P0 ;  /* 0x000000001d00720c */ /* 0x000fe20000726670 */
[----:B------:R-:W-:-:S12]  /*05b0*/  HFMA2 R29, -RZ, RZ, 0, 0 ;  /* 0x00000000ff1d7431 */ /* 0x000fd800000001ff */
[----:B------:R-:W2:Y:S01]  /*05c0*/  @!P1 LDG.E R29, desc[UR8][R26.64+0x40] ;  /* 0x000040081a1d9981 */ /* 0x000ea2000c1e1900 */
[----:B------:R-:W-:-:S04]  /*05d0*/  VIADDMNMX R9, R19, 0x10, R2, !PT ;  /* 0x0000001013097846 */ /* 0x000fc80007800102 */
[----:B------:R-:W-:-:S13]  /*05e0*/  ISETP.GE.AND P1, PT, R9, R0, PT ;  /* 0x000000000900720c */ /* 0x000fda0003f26270 */
[----:B------:R-:W3:Y:S01]  /*05f0*/  @!P1 LDC.64 R8, c[0x0][0x388] ;  /* 0x0000e200ff089b82 */ /* 0x000ee20000000a00 */
[----:B--2---:R3:W-:Y:S02]  /*0600*/  STS [R20], R29 ;  /* 0x0000001d14007388 */ /* 0x0047e40000000800 */
[----:B---3--:R-:W-:Y:S01]  /*0610*/  @!P1 IMAD.WIDE R28, R25, 0x4, R8 ;  /* 0x00000004191c9825 */ /* 0x008fe200078e0208 */
[----:B------:R-:W-:-:S06]  /*0620*/  MOV R9, RZ ;  /* 0x000000ff00097202 */ /* 0x000fcc0000000f00 */
[----:B------:R-:W2:Y:S01]  /*0630*/  @!P1 LDG.E R9, desc[UR8][R28.64] ;  /* 0x000000081c099981 */ /* 0x000ea2000c1e1900 */
[----:B------:R-:W-:-:S04]  /*0640*/  FFMA R10, R24, R5, R10 ;  /* 0x00000005180a7223 */ /* 0x000fc8000000000a */
[----:B0-----:R-:W-:-:S04]  /*0650*/  FFMA R6, R11, R6, R10 ;  /* 0x000000060b067223 */ /* 0x001fc8000000000a */
[----:B-1----:R-:W-:Y:S01]  /*0660*/  FFMA R7, R4, R7, R6 ;  /* 0x0000000704077223 */ /* 0x002fe20000000006 */
[----:B------:R-:W-:-:S04]  /*0670*/  IADD3 R14, PT, PT, R14, 0x2, RZ ;  /* 0x000000020e0e7810 */ /* 0x000fc80007ffe0ff */
[----:B------:R-:W-:Y:S02]  /*0680*/  ISETP.NE.AND P1, PT, R14, RZ, PT ;  /* 0x000000ff0e00720c */ /* 0x000fe40003f25270 */
[----:B------:R-:W-:Y:S02]  /*0690*/  IADD3 R19, PT, PT, R19, 0x20, RZ ;  /* 0x0000002013137810 */ /* 0x000fe40007ffe0ff */
[----:B------:R-:W-:Y:S02]  /*06a0*/  IADD3 R21, PT, PT, R21, 0x20, RZ ;  /* 0x0000002015157810 */ /* 0x000fe40007ffe0ff */
[----:B------:R-:W-:Y:S02]  /*06b0*/  IADD3 R12, PT, PT, R12, 0x20, RZ ;  /* 0x000000200c0c7810 */ /* 0x000fe40007ffe0ff */
[C---:B------:R-:W-:Y:S02]  /*06c0*/  LEA R23, R0.reuse, R23, 0x5 ;  /* 0x0000001700177211 */ /* 0x040fe400078e28ff */
[----:B------:R-:W-:Y:S01]  /*06d0*/  LEA R25, R0, R25, 0x5 ;  /* 0x0000001900197211 */ /* 0x000fe200078e28ff */
[----:B--2---:R-:W-:Y:S01]  /*06e0*/  STS [R18], R9 ;  /* 0x0000000912007388 */ /* 0x004fe20000000800 */
[----:B------:R-:W-:Y:S06]  /*06f0*/  BAR.SYNC.DEFER_BLOCKING 0x0 ;  /* 0x0000000000007b1d */ /* 0x000fec0000010000 */
[----:B------:R-:W-:Y:S04]  /*0700*/  LDS R5, [R16] ;  /* 0x0000000010057984 */ /* 0x000fe80000000800 */
[----:B------:R-:W0:Y:S04]  /*0710*/  LDS.128 R8, [R17] ;  /* 0x0000000011087984 */ /* 0x000e280000000c00 */
[----:B------:R-:W1:Y:S04]  /*0720*/  LDS R26, [R16+0x40] ;  /* 0x00004000101a7984 */ /* 0x000e680000000800 */
[----:B------:R-:W2:Y:S04]  /*0730*/  LDS R27, [R16+0x80] ;  /* 0x00008000101b7984 */ /* 0x000ea80000000800 */
[----:B------:R-:W3:Y:S01]  /*0740*/  LDS R24, [R16+0xc0] ;  /* 0x0000c00010187984 */ /* 0x000ee20000000800 */
[----:B0-----:R-:W-:-:S03]  /*0750*/  FFMA R8, R8, R5, R7 ;  /* 0x0000000508087223 */ /* 0x001fc60000000007 */
[----:B------:R-:W-:Y:S01]  /*0760*/  LDS.128 R4, [R17+0x10] ;  /* 0x0000100011047984 */ /* 0x000fe20000000c00 */
[----:B-1----:R-:W-:-:S03]  /*0770*/  FFMA R8, R26, R9, R8 ;  /* 0x000000091a087223 */ /* 0x002fc60000000008 */
[----:B------:R-:W0:Y:S01]  /*0780*/  LDS R9, [R16+0x100] ;  /* 0x0001000010097984 */ /* 0x000e220000000800 */
[----:B--2---:R-:W-:-:S03]  /*0790*/  FFMA R29, R27, R10, R8 ;  /* 0x0000000a1b1d7223 */ /* 0x004fc60000000008 */
[----:B------:R-:W1:Y:S04]  /*07a0*/  LDS R8, [R16+0x140] ;  /* 0x0001400010087984 */ /* 0x000e680000000800 */
[----:B------:R-:W2:Y:S01]  /*07b0*/  LDS R27, [R16+0x180] ;  /* 0x00018000101b7984 */ /* 0x000ea20000000800 */
[----:B---3--:R-:W-:-:S03]  /*07c0*/  FFMA R11, R24, R11, R29 ;  /* 0x0000000b180b7223 */ /* 0x008fc6000000001d */
[----:B------:R-:W3:Y:S04]  /*07d0*/  LDS R24, [R16+0x1c0] ;  /* 0x0001c00010187984 */ /* 0x000ee80000000800 */
[----:B------:R-:W-:Y:S01]  /*07e0*/  LDS R29, [R16+0x240] ;  /* 0x00024000101d7984 */ /* 0x000fe20000000800 */
[----:B0-----:R-:W-:-:S04]  /*07f0*/  FFMA R4, R4, R9, R11 ;  /* 0x0000000904047223 */ /* 0x001fc8000000000b */
[----:B-1----:R-:W-:Y:S02]  /*0800*/  FFMA R4, R8, R5, R4 ;  /* 0x0000000508047223 */ /* 0x002fe40000000004 */
[----:B------:R-:W-:Y:S04]  /*0810*/  LDS R5, [R16+0x200] ;  /* 0x0002000010057984 */ /* 0x000fe80000000800 */
[----:B------:R-:W0:Y:S01]  /*0820*/  LDS.128 R8, [R17+0x20] ;  /* 0x0000200011087984 */ /* 0x000e220000000c00 */
[----:B--2---:R-:W-:-:S04]  /*0830*/  FFMA R27, R27, R6, R4 ;  /* 0x000000061b1b7223 */ /* 0x004fc80000000004 */
[----:B---3--:R-:W-:Y:S02]  /*0840*/  FFMA R7, R24, R7, R27 ;  /* 0x0000000718077223 */ /* 0x008fe4000000001b */
[----:B------:R-:W1:Y:S04]  /*0850*/  LDS R27, [R16+0x280] ;  /* 0x00028000101b7984 */ /* 0x000e680000000800 */
[----:B------:R-:W2:Y:S01]  /*0860*/  LDS R24, [R16+0x2c0] ;  /* 0x0002c00010187984 */ /* 0x000ea20000000800 */
[----:B0-----:R-:W-:-:S03]  /*0870*/  FFMA R8, R8, R5, R7 ;  /* 0x0000000508087223 */ /* 0x001fc60000000007 */
[----:B------:R-:W-:Y:S01]  /*0880*/  LDS.128 R4, [R17+0x30] ;  /* 0x0000300011047984 */ /* 0x000fe20000000c00 */
[----:B------:R-:W-:-:S03]  /*0890*/  FFMA R8, R29, R9, R8 ;  /* 0x000000091d087223 */ /* 0x000fc60000000008 */
[----:B------:R-:W0:Y:S01]  /*08a0*/  LDS R9, [R16+0x300] ;  /* 0x0003000010097984 */ /* 0x000e220000000800 */
[----:B-1----:R-:W-:-:S03]  /*08b0*/  FFMA R27, R27, R10, R8 ;  /* 0x0000000a1b1b7223 */ /* 0x002fc60000000008 */
[----:B------:R-:W1:Y:S04]  /*08c0*/  LDS R29, [R16+0x340] ;  /* 0x00034000101d7984 */ /* 0x000e680000000800 */
[----:B------:R-:W3:Y:S01]  /*08d0*/  LDS R8, [R16+0x380] ;  /* 0x0003800010087984 */ /* 0x000ee20000000800 */
[----:B--2---:R-:W-:-:S03]  /*08e0*/  FFMA R11, R24, R11, R27 ;  /* 0x0000000b180b7223 */ /* 0x004fc6000000001b */
[----:B------:R-:W2:Y:S01]  /*08f0*/  LDS R27, [R16+0x3c0] ;  /* 0x0003c000101b7984 */ /* 0x000ea20000000800 */
[----:B0-----:R-:W-:-:S04]  /*0900*/  FFMA R4, R4, R9, R11 ;  /* 0x0000000904047223 */ /* 0x001fc8000000000b */
[----:B-1----:R-:W-:-:S04]  /*0910*/  FFMA R5, R29, R5, R4 ;  /* 0x000000051d057223 */ /* 0x002fc80000000004 */
[----:B---3--:R-:W-:-:S04]  /*0920*/  FFMA R6, R8, R6, R5 ;  /* 0x0000000608067223 */ /* 0x008fc80000000005 */
[----:B--2---:R-:W-:Y:S01]  /*0930*/  FFMA R7, R27, R7, R6 ;  /* 0x000000071b077223 */ /* 0x004fe20000000006 */
[----:B------:R-:W-:Y:S06]  /*0940*/  BAR.SYNC.DEFER_BLOCKING 0x0 ;  /* 0x0000000000007b1d */ /* 0x000fec0000010000 */
[----:B------:R-:W-:Y:S05]  /*0950*/  @P1 BRA `(.L_x_5) ;  /* 0xfffffff800481947 */ /* 0x000fea000383ffff */
[----:B------:R-:W-:-:S07]  /*0960*/  LOP3.LUT R4, R22, 0x7fffffe0, RZ, 0xc0, !PT ;  /* 0x7fffffe016047812 */ /* 0x000fce00078ec0ff */
.L_x_4:
[----:B------:R-:W-:-:S13]  /*0970*/  LOP3.LUT P0, RZ, R22, 0x10, RZ, 0xc0, !PT ;  /* 0x0000001016ff7812 */ /* 0x000fda000780c0ff */
[----:B------:R-:W-:Y:S05]  /*0980*/  @!P0 BRA `(.L_x_3) ;  /* 0x0000000000e08947 */ /* 0x000fea0003800000 */
[-C--:B------:R-:W-:Y:S01]  /*0990*/  IADD3 R11, PT, PT, R13, R4.reuse, RZ ;  /* 0x000000040d0b7210 */ /* 0x080fe20007ffe0ff */
[----:B------:R-:W-:Y:S01]  /*09a0*/  HFMA2 R21, -RZ, RZ, 0, 0 ;  /* 0x00000000ff157431 */ /* 0x000fe200000001ff */
[----:B------:R-:W-:Y:S02]  /*09b0*/  IADD3 R13, PT, PT, R15, R4, RZ ;  /* 0x000000040f0d7210 */ /* 0x000fe40007ffe0ff */
[-C--:B------:R-:W-:Y:S02]  /*09c0*/  ISETP.GE.AND P0, PT, R11, R0.reuse, PT ;  /* 0x000000000b00720c */ /* 0x080fe40003f06270 */
[----:B------:R-:W-:Y:S02]  /*09d0*/  VIMNMX R5, PT, PT, R2, R13, !PT ;  /* 0x0000000d02057248 */ /* 0x000fe40007fe0100 */
[-C--:B------:R-:W-:Y:S02]  /*09e0*/  ISETP.GE.U32.OR P0, PT, R3, R0.reuse, P0 ;  /* 0x000000000300720c */ /* 0x080fe40000706470 */
[----:B------:R-:W-:-:S02]  /*09f0*/  ISETP.GE.AND P1, PT, R5, R0, PT ;  /* 0x000000000500720c */ /* 0x000fc40003f26270 */
[----:B------:R-:W-:-:S09]  /*0a00*/  MOV R23, RZ ;  /* 0x000000ff00177202 */ /* 0x000fd20000000f00 */
[----:B------:R-:W0:Y:S01]  /*0a10*/  @!P0 LDC.64 R8, c[0x0][0x380] ;  /* 0x0000e000ff088b82 */ /* 0x000e220000000a00 */
[-C--:B------:R-:W-:Y:S02]  /*0a20*/  @!P0 IMAD R11, R3, R0.reuse, R11 ;  /* 0x00000000030b8224 */ /* 0x080fe400078e020b */
[----:B------:R-:W-:-:S05]  /*0a30*/  @!P1 IMAD R13, R13, R0, R2 ;  /* 0x000000000d0d9224 */ /* 0x000fca00078e0202 */
[----:B------:R-:W1:Y:S01]  /*0a40*/  @!P1 LDC.64 R4, c[0x0][0x388] ;  /* 0x0000e200ff049b82 */ /* 0x000e620000000a00 */
[----:B0-----:R-:W-:-:S05]  /*0a50*/  @!P0 IMAD.WIDE R8, R11, 0x4, R8 ;  /* 0x000000040b088825 */ /* 0x001fca00078e0208 */
[----:B------:R-:W2:Y:S01]  /*0a60*/  @!P0 LDG.E R21, desc[UR8][R8.64] ;  /* 0x0000000808158981 */ /* 0x000ea2000c1e1900 */
[----:B-1----:R-:W-:-:S05]  /*0a70*/  @!P1 IMAD.WIDE R4, R13, 0x4, R4 ;  /* 0x000000040d049825 */ /* 0x002fca00078e0204 */
        /* <DEDUP_REMOVED lines=8> */
[----:B------:R-:W3:Y:S04]  /*0b00*/  LDS R26, [R16+0xc0] ;  /* 0x0000c000101a7984 */ /* 0x000ee80000000800 */
[----:B------:R-:W-:Y:S04]  /*0b10*/  LDS R19, [R16+0x100] ;  /* 0x0001000010137984 */ /* 0x000fe80000000800 */
[----:B------:R-:W4:Y:S04]  /*0b20*/  LDS.128 R8, [R17+0x10] ;  /* 0x0000100011087984 */ /* 0x000f280000000c00 */
[----:B------:R-:W5:Y:S04]  /*0b30*/  LDS R22, [R16+0x140] ;  /* 0x0001400010167984 */ /* 0x000f680000000800 */
[----:B------:R-:W5:Y:S04]  /*0b40*/  LDS R21, [R16+0x180] ;  /* 0x0001800010157984 */ /* 0x000f680000000800 */
[----:B------:R-:W5:Y:S04]  /*0b50*/  LDS R18, [R16+0x1c0] ;  /* 0x0001c00010127984 */ /* 0x000f680000000800 */
[----:B------:R-:W-:Y:S01]  /*0b60*/  LDS R23, [R16+0x200] ;  /* 0x0002000010177984 */ /* 0x000fe20000000800 */
[----:B0-----:R-:W-:-:S03]  /*0b70*/  FFMA R12, R12, R6, R7 ;  /* 0x000000060c0c7223 */ /* 0x001fc60000000007 */
[----:B------:R-:W-:Y:S04]  /*0b80*/  LDS R20, [R16+0x240] ;  /* 0x0002400010147984 */ /* 0x000fe80000000800 */
[----:B------:R-:W0:Y:S01]  /*0b90*/  LDS.128 R4, [R17+0x20] ;  /* 0x0000200011047984 */ /* 0x000e220000000c00 */
[----:B-1----:R-:W-:-:S03]  /*0ba0*/  FFMA R12, R25, R13, R12 ;  /* 0x0000000d190c7223 */ /* 0x002fc6000000000c */
[----:B------:R-:W1:Y:S01]  /*0bb0*/  LDS R25, [R16+0x280] ;  /* 0x0002800010197984 */ /* 0x000e620000000800 */
[----:B--2---:R-:W-:-:S03]  /*0bc0*/  FFMA R27, R27, R14, R12 ;  /* 0x0000000e1b1b7223 */ /* 0x004fc6000000000c */
[----:B------:R-:W2:Y:S01]  /*0bd0*/  LDS R24, [R16+0x2c0] ;  /* 0x0002c00010187984 */ /* 0x000ea20000000800 */
[----:B---3--:R-:W-:-:S03]  /*0be0*/  FFMA R29, R26, R15, R27 ;  /* 0x0000000f1a1d7223 */ /* 0x008fc6000000001b */
[----:B------:R-:W-:Y:S04]  /*0bf0*/  LDS R27, [R16+0x300] ;  /* 0x00030000101b7984 */ /* 0x000fe80000000800 */
[----:B------:R-:W3:Y:S01]  /*0c00*/  LDS.128 R12, [R17+0x30] ;  /* 0x00003000110c7984 */ /* 0x000ee20000000c00 */
[----:B----4-:R-:W-:-:S03]  /*0c10*/  FFMA R19, R8, R19, R29 ;  /* 0x0000001308137223 */ /* 0x010fc6000000001d */
[----:B------:R-:W4:Y:S01]  /*0c20*/  LDS R8, [R16+0x340] ;  /* 0x0003400010087984 */ /* 0x000f220000000800 */
[----:B-----5:R-:W-:-:S03]  /*0c30*/  FFMA R26, R22, R9, R19 ;  /* 0x00000009161a7223 */ /* 0x020fc60000000013 */
[----:B------:R-:W5:Y:S04]  /*0c40*/  LDS R9, [R16+0x380] ;  /* 0x0003800010097984 */ /* 0x000f680000000800 */
[----:B------:R-:W5:Y:S01]  /*0c50*/  LDS R22, [R16+0x3c0] ;  /* 0x0003c00010167984 */ /* 0x000f620000000800 */
[----:B------:R-:W-:-:S04]  /*0c60*/  FFMA R21, R21, R10, R26 ;  /* 0x0000000a15157223 */ /* 0x000fc8000000001a */
[----:B------:R-:W-:-:S04]  /*0c70*/  FFMA R11, R18, R11, R21 ;  /* 0x0000000b120b7223 */ /* 0x000fc80000000015 */
[----:B0-----:R-:W-:-:S04]  /*0c80*/  FFMA R11, R4, R23, R11 ;  /* 0x00000017040b7223 */ /* 0x001fc8000000000b */
[----:B------:R-:W-:-:S04]  /*0c90*/  FFMA R20, R20, R5, R11 ;  /* 0x0000000514147223 */ /* 0x000fc8000000000b */
[----:B-1----:R-:W-:-:S04]  /*0ca0*/  FFMA R25, R25, R6, R20 ;  /* 0x0000000619197223 */ /* 0x002fc80000000014 */
[----:B--2---:R-:W-:-:S04]  /*0cb0*/  FFMA R7, R24, R7, R25 ;  /* 0x0000000718077223 */ /* 0x004fc80000000019 */
[----:B---3--:R-:W-:-:S04]  /*0cc0*/  FFMA R7, R12, R27, R7 ;  /* 0x0000001b0c077223 */ /* 0x008fc80000000007 */
[----:B----4-:R-:W-:-:S04]  /*0cd0*/  FFMA R8, R8, R13, R7 ;  /* 0x0000000d08087223 */ /* 0x010fc80000000007 */
[----:B-----5:R-:W-:-:S04]  /*0ce0*/  FFMA R9, R9, R14, R8 ;  /* 0x0000000e09097223 */ /* 0x020fc80000000008 */
[----:B------:R-:W-:Y:S01]  /*0cf0*/  FFMA R7, R22, R15, R9 ;  /* 0x0000000f16077223 */ /* 0x000fe20000000009 */
[----:B------:R-:W-:Y:S06]  /*0d00*/  BAR.SYNC.DEFER_BLOCKING 0x0 ;  /* 0x0000000000007b1d */ /* 0x000fec0000010000 */
.L_x_3:
        /* <DEDUP_REMOVED lines=8> */
.L_x_6:
        /* <DEDUP_REMOVED lines=15> */
.L_x_26:


//--------------------- .text._Z12matMulSharedILi8EEvPKfS1_Pfi --------------------------
	.section	.text._Z12matMulSharedILi8EEvPKfS1_Pfi,"ax",@progbits
	.align	128
        .global         _Z12matMulSharedILi8EEvPKfS1_Pfi
        .type           _Z12matMulSharedILi8EEvPKfS1_Pfi,@function
        .size           _Z12matMulSharedILi8EEvPKfS1_Pfi,(.L_x_27 - _Z12matMulSharedILi8EEvPKfS1_Pfi)
        .other          _Z12matMulSharedILi8EEvPKfS1_Pfi,@"STO_CUDA_ENTRY STV_DEFAULT"
_Z12matMulSharedILi8EEvPKfS1_Pfi:
.text._Z12matMulSharedILi8EEvPKfS1_Pfi:
        /* <DEDUP_REMOVED lines=9> */
[----:B------:R-:W-:Y:S01]  /*0090*/  ISETP.GE.AND P0, PT, R0, 0x1, PT ;  /* 0x000000010000780c */ /* 0x000fe20003f06270 */
[----:B-1----:R-:W-:Y:S01]  /*00a0*/  IMAD R25, R25, 0x8, R2 ;  /* 0x0000000819197824 */ /* 0x002fe200078e0202 */
[----:B---3--:R-:W-:-:S11]  /*00b0*/  LEA R23, R10, R3, 0x3 ;  /* 0x000000030a177211 */ /* 0x008fd600078e18ff */
[----:B--2---:R-:W-:Y:S05]  /*00c0*/  @!P0 BRA `(.L_x_7) ;  /* 0x0000000800348947 */ /* 0x004fea0003800000 */
[----:B------:R-:W0:Y:S01]  /*00d0*/  S2UR UR6, SR_CgaCtaId ;  /* 0x00000000000679c3 */ /* 0x000e220000008800 */
[----:B------:R-:W-:Y:S01]  /*00e0*/  UMOV UR4, 0x400 ;  /* 0x0000040000047882 */ /* 0x000fe20000000000 */
[C---:B------:R-:W-:Y:S01]  /*00f0*/  ISETP.GE.U32.AND P0, PT, R0.reuse, 0x9, PT ;  /* 0x000000090000780c */ /* 0x040fe20003f06070 */
[----:B------:R-:W-:Y:S01]  /*0100*/  UIADD3 UR5, UPT, UPT, UR4, 0x100, URZ ;  /* 0x0000010004057890 */ /* 0x000fe2000fffe0ff */
[----:B------:R-:W-:Y:S01]  /*0110*/  IADD3 R22, PT, PT, R0, 0x7, RZ ;  /* 0x0000000700167810 */ /* 0x000fe20007ffe0ff */
[----:B------:R-:W-:Y:S01]  /*0120*/  IMAD.MOV.U32 R27, RZ, RZ, RZ ;  /* 0x000000ffff1b7224 */ /* 0x000fe200078e00ff */
[----:B------:R-:W-:Y:S01]  /*0130*/  MOV R8, RZ ;  /* 0x000000ff00087202 */ /* 0x000fe20000000f00 */
[----:B0-----:R-:W-:Y:S02]  /*0140*/  ULEA UR5, UR6, UR5, 0x18 ;  /* 0x0000000506057291 */ /* 0x001fe4000f8ec0ff */
[----:B------:R-:W-:-:S04]  /*0150*/  ULEA UR4, UR6, UR4, 0x18 ;  /* 0x0000000406047291 */ /* 0x000fc8000f8ec0ff */
[----:B------:R-:W-:Y:S02]  /*0160*/  LEA R5, R3, UR5, 0x2 ;  /* 0x0000000503057c11 */ /* 0x000fe4000f8e10ff */
[----:B------:R-:W-:-:S03]  /*0170*/  LEA R4, R2, UR4, 0x5 ;  /* 0x0000000402047c11 */ /* 0x000fc6000f8e28ff */
[----:B------:R-:W-:Y:S01]  /*0180*/  IMAD R7, R2, 0x20, R5 ;  /* 0x0000002002077824 */ /* 0x000fe200078e0205 */
        /* <DEDUP_REMOVED lines=8> */
[----:B------:R-:W-:Y:S01]  /*0210*/  SHF.R.U32.HI R8, RZ, 0x3, R22 ;  /* 0x00000003ff087819 */ /* 0x000fe20000011616 */
[----:B------:R-:W-:Y:S01]  /*0220*/  IMAD.MOV.U32 R18, RZ, RZ, R2 ;  /* 0x000000ffff127224 */ /* 0x000fe200078e0002 */
[C---:B------:R-:W-:Y:S01]  /*0230*/  LEA R17, R10.reuse, R17, 0x3 ;  /* 0x000000110a117211 */ /* 0x040fe200078e18ff */
[----:B------:R-:W-:Y:S01]  /*0240*/  IMAD R19, R10, 0x8, R19 ;  /* 0x000000080a137824 */ /* 0x000fe200078e0213 */
[----:B------:R-:W-:-:S02]  /*0250*/  LOP3.LUT R8, R8, 0xffffffe, RZ, 0xc0, !PT ;  /* 0x0ffffffe08087812 */ /* 0x000fc400078ec0ff */
[----:B------:R-:W-:Y:S02]  /*0260*/  MOV R21, R3 ;  /* 0x0000000300157202 */ /* 0x000fe40000000f00 */
[----:B------:R-:W-:-:S07]  /*0270*/  IADD3 R20, PT, PT, -R8, RZ, RZ ;  /* 0x000000ff08147210 */ /* 0x000fce0007ffe1ff */
.L_x_9:
[----:B------:R-:W0:Y:S01]  /*0280*/  LDC R0, c[0x0][0x398] ;  /* 0x0000e600ff007b82 */ /* 0x000e220000000800 */
[----:B------:R-:W-:Y:S01]  /*0290*/  VIMNMX R9, PT, PT, R23, R18, !PT ;  /* 0x0000001217097248 */ /* 0x000fe20007fe0100 */
[----:B------:R-:W-:Y:S02]  /*02a0*/  HFMA2 R24, -RZ, RZ, 0, 0 ;  /* 0x00000000ff187431 */ /* 0x000fe400000001ff */
[----:B------:R-:W-:-:S04]  /*02b0*/  IMAD.MOV.U32 R10, RZ, RZ, RZ ;  /* 0x000000ffff0a7224 */ /* 0x000fc800078e00ff */
        /* <DEDUP_REMOVED lines=19> */
[----:B------:R-:W-:Y:S01]  /*03f0*/  LDS R13, [R5+0x80] ;  /* 0x00008000050d7984 */ /* 0x000fe20000000800 */
[----:B--2---:R-:W-:-:S03]  /*0400*/  FFMA R27, R11, R14, R26 ;  /* 0x0000000e0b1b7223 */ /* 0x004fc6000000001a */
[----:B------:R-:W1:Y:S01]  /*0410*/  LDS.128 R8, [R4+0x10] ;  /* 0x0000100004087984 */ /* 0x000e620000000c00 */
[----:B0-----:R-:W-:-:S04]  /*0420*/  FFMA R15, R12, R15, R27 ;  /* 0x0000000f0c0f7223 */ /* 0x001fc8000000001b */
[----:B-1----:R-:W-:Y:S02]  /*0430*/  FFMA R14, R8, R13, R15 ;  /* 0x0000000d080e7223 */ /* 0x002fe4000000000f */
[----:B------:R-:W0:Y:S04]  /*0440*/  LDS R15, [R5+0xc0] ;  /* 0x0000c000050f7984 */ /* 0x000e280000000800 */
[----:B------:R-:W1:Y:S01]  /*0450*/  LDS R8, [R5+0xe0] ;  /* 0x0000e00005087984 */ /* 0x000e620000000800 */
[----:B------:R-:W-:Y:S01]  /*0460*/  IADD3 R27, PT, PT, R21, 0x8, RZ ;  /* 0x00000008151b7810 */ /* 0x000fe20007ffe0ff */
[----:B------:R-:W-:Y:S03]  /*0470*/  BAR.SYNC.DEFER_BLOCKING 0x0 ;  /* 0x0000000000007b1d */ /* 0x000fe60000010000 */
[----:B------:R-:W-:-:S02]  /*0480*/  ISETP.GE.OR P1, PT, R27, R0, P0 ;  /* 0x000000001b00720c */ /* 0x000fc40000726670 */
[----:B------:R-:W-:-:S11]  /*0490*/  MOV R27, RZ ;  /* 0x000000ff001b7202 */ /* 0x000fd60000000f00 */
[----:B------:R-:W2:Y:S01]  /*04a0*/  @!P1 LDG.E R27, desc[UR8][R28.64+0x20] ;  /* 0x000020081c1b9981 */ /* 0x000ea2000c1e1900 */
[----:B------:R-:W-:-:S04]  /*04b0*/  VIADDMNMX R13, R18, 0x8, R23, !PT ;  /* 0x00000008120d7846 */ /* 0x000fc80007800117 */
[----:B------:R-:W-:-:S13]  /*04c0*/  ISETP.GE.AND P1, PT, R13, R0, PT ;  /* 0x000000000d00720c */ /* 0x000fda0003f26270 */
[----:B------:R-:W3:Y:S01]  /*04d0*/  @!P1 LDC.64 R12, c[0x0][0x388] ;  /* 0x0000e200ff0c9b82 */ /* 0x000ee20000000a00 */
[----:B--2---:R3:W-:Y:S02]  /*04e0*/  STS [R6], R27 ;  /* 0x0000001b06007388 */ /* 0x0047e40000000800 */
[----:B---3--:R-:W-:-:S04]  /*04f0*/  @!P1 IMAD.WIDE R26, R19, 0x4, R12 ;  /* 0x00000004131a9825 */ /* 0x008fc800078e020c */
[----:B------:R-:W-:-:S06]  /*0500*/  HFMA2 R12, -RZ, RZ, 0, 0 ;  /* 0x00000000ff0c7431 */ /* 0x000fcc00000001ff */
[----:B------:R-:W2:Y:S01]  /*0510*/  @!P1 LDG.E R12, desc[UR8][R26.64] ;  /* 0x000000081a0c9981 */ /* 0x000ea2000c1e1900 */
[----:B------:R-:W-:-:S04]  /*0520*/  FFMA R14, R24, R9, R14 ;  /* 0x00000009180e7223 */ /* 0x000fc8000000000e */
[----:B0-----:R-:W-:-:S04]  /*0530*/  FFMA R29, R15, R10, R14 ;  /* 0x0000000a0f1d7223 */ /* 0x001fc8000000000e */
[----:B-1----:R-:W-:Y:S01]  /*0540*/  FFMA R11, R8, R11, R29 ;  /* 0x0000000b080b7223 */ /* 0x002fe2000000001d */
[----:B------:R-:W-:-:S05]  /*0550*/  VIADD R20, R20, 0x2 ;  /* 0x0000000214147836 */ /* 0x000fca0000000000 */
[----:B------:R-:W-:Y:S01]  /*0560*/  ISETP.NE.AND P1, PT, R20, RZ, PT ;  /* 0x000000ff1400720c */ /* 0x000fe20003f25270 */
[----:B------:R-:W-:Y:S01]  /*0570*/  IMAD R17, R0, 0x10, R17 ;  /* 0x0000001000117824 */ /* 0x000fe200078e0211 */
[----:B------:R-:W-:Y:S02]  /*0580*/  IADD3 R18, PT, PT, R18, 0x10, RZ ;  /* 0x0000001012127810 */ /* 0x000fe40007ffe0ff */
[----:B------:R-:W-:Y:S02]  /*0590*/  IADD3 R21, PT, PT, R21, 0x10, RZ ;  /* 0x0000001015157810 */ /* 0x000fe40007ffe0ff */
[----:B------:R-:W-:Y:S02]  /*05a0*/  IADD3 R16, PT, PT, R16, 0x10, RZ ;  /* 0x0000001010107810 */ /* 0x000fe40007ffe0ff */
[----:B------:R-:W-:Y:S01]  /*05b0*/  LEA R19, R0, R19, 0x4 ;  /* 0x0000001300137211 */ /* 0x000fe200078e20ff */
[----:B--2---:R-:W-:Y:S01]  /*05c0*/  STS [R7], R12 ;  /* 0x0000000c07007388 */ /* 0x004fe20000000800 */
[----:B------:R-:W-:Y:S06]  /*05d0*/  BAR.SYNC.DEFER_BLOCKING 0x0 ;  /* 0x0000000000007b1d */ /* 0x000fec0000010000 */
[----:B------:R-:W-:Y:S04]  /*05e0*/  LDS R9, [R5] ;  /* 0x0000000005097984 */ /* 0x000fe80000000800 */
[----:B------:R-:W0:Y:S04]  /*05f0*/  LDS.128 R12, [R4] ;  /* 0x00000000040c7984 */ /* 0x000e280000000c00 */
[----:B------:R-:W1:Y:S04]  /*0600*/  LDS R10, [R5+0x20] ;  /* 0x00002000050a7984 */ /* 0x000e680000000800 */
[----:B------:R-:W2:Y:S04]  /*0610*/  LDS R29, [R5+0x40] ;  /* 0x00004000051d7984 */ /* 0x000ea80000000800 */
[----:B------:R-:W3:Y:S04]  /*0620*/  LDS R24, [R5+0x60] ;  /* 0x0000600005187984 */ /* 0x000ee80000000800 */
[----:B------:R-:W-:Y:S01]  /*0630*/  LDS R27, [R5+0xa0] ;  /* 0x0000a000051b7984 */ /* 0x000fe20000000800 */
[----:B0-----:R-:W-:-:S03]  /*0640*/  FFMA R8, R12, R9, R11 ;  /* 0x000000090c087223 */ /* 0x001fc6000000000b */
[----:B------:R-:W-:Y:S01]  /*0650*/  LDS R12, [R5+0xc0] ;  /* 0x0000c000050c7984 */ /* 0x000fe20000000800 */
[----:B-1----:R-:W-:-:S03]  /*0660*/  FFMA R26, R10, R13, R8 ;  /* 0x0000000d0a1a7223 */ /* 0x002fc60000000008 */
[----:B------:R-:W-:Y:S04]  /*0670*/  LDS R13, [R5+0x80] ;  /* 0x00008000050d7984 */ /* 0x000fe80000000800 */
[----:B------:R-:W0:Y:S01]  /*0680*/  LDS.128 R8, [R4+0x10] ;  /* 0x0000100004087984 */ /* 0x000e220000000c00 */
[----:B--2---:R-:W-:-:S04]  /*0690*/  FFMA R29, R29, R14, R26 ;  /* 0x0000000e1d1d7223 */ /* 0x004fc8000000001a */
[----:B---3--:R-:W-:Y:S02]  /*06a0*/  FFMA R15, R24, R15, R29 ;  /* 0x0000000f180f7223 */ /* 0x008fe4000000001d */
[----:B------:R-:W1:Y:S02]  /*06b0*/  LDS R29, [R5+0xe0] ;  /* 0x0000e000051d7984 */ /* 0x000e640000000800 */
[----:B0-----:R-:W-:-:S04]  /*06c0*/  FFMA R8, R8, R13, R15 ;  /* 0x0000000d08087223 */ /* 0x001fc8000000000f */
[----:B------:R-:W-:-:S04]  /*06d0*/  FFMA R9, R27, R9, R8 ;  /* 0x000000091b097223 */ /* 0x000fc80000000008 */
[----:B------:R-:W-:-:S04]  /*06e0*/  FFMA R10, R12, R10, R9 ;  /* 0x0000000a0c0a7223 */ /* 0x000fc80000000009 */
[----:B-1----:R-:W-:Y:S01]  /*06f0*/  FFMA R27, R29, R11, R10 ;  /* 0x0000000b1d1b7223 */ /* 0x002fe2000000000a */
[----:B------:R-:W-:Y:S06]  /*0700*/  BAR.SYNC.DEFER_BLOCKING 0x0 ;  /* 0x0000000000007b1d */ /* 0x000fec0000010000 */
[----:B------:R-:W-:Y:S05]  /*0710*/  @P1 BRA `(.L_x_9) ;  /* 0xfffffff800d81947 */ /* 0x000fea000383ffff */
[----:B------:R-:W-:-:S07]  /*0720*/  LOP3.LUT R8, R22, 0x7ffffff0, RZ, 0xc0, !PT ;  /* 0x7ffffff016087812 */ /* 0x000fce00078ec0ff */
.L_x_8:
[----:B------:R-:W-:-:S13]  /*0730*/  LOP3.LUT P0, RZ, R22, 0x8, RZ, 0xc0, !PT ;  /* 0x0000000816ff7812 */ /* 0x000fda000780c0ff */
[----:B------:R-:W-:Y:S05]  /*0740*/  @!P0 BRA `(.L_x_7) ;  /* 0x0000000000948947 */ /* 0x000fea0003800000 */
[-C--:B------:R-:W-:Y:S02]  /*0750*/  IADD3 R9, PT, PT, R3, R8.reuse, RZ ;  /* 0x0000000803097210 */ /* 0x080fe40007ffe0ff */
[----:B------:R-:W-:Y:S02]  /*0760*/  CS2R R16, SRZ ;  /* 0x0000000000107805 */ /* 0x000fe4000001ff00 */
[----:B------:R-:W-:Y:S02]  /*0770*/  IADD3 R8, PT, PT, R2, R8, RZ ;  /* 0x0000000802087210 */ /* 0x000fe40007ffe0ff */
[----:B------:R-:W-:Y:S02]  /*0780*/  ISETP.GE.AND P0, PT, R9, R0, PT ;  /* 0x000000000900720c */ /* 0x000fe40003f06270 */
[----:B------:R-:W-:Y:S02]  /*0790*/  VIMNMX R3, PT, PT, R23, R8, !PT ;  /* 0x0000000817037248 */ /* 0x000fe40007fe0100 */
[----:B------:R-:W-:-:S02]  /*07a0*/  ISETP.GE.U32.OR P0, PT, R25, R0, P0 ;  /* 0x000000001900720c */ /* 0x000fc40000706470 */
[----:B------:R-:W-:-:S11]  /*07b0*/  ISETP.GE.AND P1, PT, R3, R0, PT ;  /* 0x000000000300720c */ /* 0x000fd60003f26270 */
        /* <DEDUP_REMOVED lines=20> */
[----:B------:R-:W5:Y:S01]  /*0900*/  LDS R7, [R5+0xe0] ;  /* 0x0000e00005077984 */ /* 0x000f620000000800 */
[----:B0-----:R-:W-:-:S04]  /*0910*/  FFMA R8, R8, R18, R27 ;  /* 0x0000001208087223 */ /* 0x001fc8000000001b */
[----:B-1----:R-:W-:-:S04]  /*0920*/  FFMA R9, R19, R9, R8 ;  /* 0x0000000913097223 */ /* 0x002fc80000000008 */
[----:B--2---:R-:W-:-:S04]  /*0930*/  FFMA R10, R20, R10, R9 ;  /* 0x0000000a140a7223 */ /* 0x004fc80000000009 */
[----:B---3--:R-:W-:-:S04]  /*0940*/  FFMA R11, R21, R11, R10 ;  /* 0x0000000b150b7223 */ /* 0x008fc8000000000a */
[----:B----4-:R-:W-:-:S04]  /*0950*/  FFMA R12, R12, R22, R11 ;  /* 0x000000160c0c7223 */ /* 0x010fc8000000000b */
[----:B-----5:R-:W-:-:S04]  /*0960*/  FFMA R3, R3, R13, R12 ;  /* 0x0000000d03037223 */ /* 0x020fc8000000000c */
[----:B------:R-:W-:-:S04]  /*0970*/  FFMA R2, R2, R14, R3 ;  /* 0x0000000e02027223 */ /* 0x000fc80000000003 */
[----:B------:R-:W-:Y:S01]  /*0980*/  FFMA R27, R7, R15, R2 ;  /* 0x0000000f071b7223 */ /* 0x000fe20000000002 */
[----:B------:R-:W-:Y:S06]  /*0990*/  BAR.SYNC.DEFER_BLOCKING 0x0 ;  /* 0x0000000000007b1d */ /* 0x000fec0000010000 */
.L_x_7:
        /* <DEDUP_REMOVED lines=8> */
.L_x_10:
        /* <DEDUP_REMOVED lines=14> */
.L_x_27:


//--------------------- .text._Z9matMulRegPKfS0_Pfi --------------------------
	.section	.text._Z9matMulRegPKfS0_Pfi,"ax",@progbits
	.align	128
        .global         _Z9matMulRegPKfS0_Pfi
        .type           _Z9matMulRegPKfS0_Pfi,@function
        .size           _Z9matMulRegPKfS0_Pfi,(.L_x_28 - _Z9matMulRegPKfS0_Pfi)
        .other          _Z9matMulRegPKfS0_Pfi,@"STO_CUDA_ENTRY STV_DEFAULT"
_Z9matMulRegPKfS0_Pfi:
.text._Z9matMulRegPKfS0_Pfi:
[----:B------:R-:W-:Y:S01]  /*0000*/  LDC R1, c[0x0][0x37c] ;  /* 0x0000df00ff017b82 */ /* 0x000fe20000000800 */
[----:B------:R-:W0:Y:S07]  /*0010*/  S2R R3, SR_TID.Y ;  /* 0x0000000000037919 */ /* 0x000e2e0000002200 */
[----:B------:R-:W0:Y:S01]  /*0020*/  S2UR UR4, SR_CTAID.Y ;  /* 0x00000000000479c3 */ /* 0x000e220000002600 */
[----:B------:R-:W1:Y:S01]  /*0030*/  LDCU UR6, c[0x0][0x398] ;  /* 0x00007300ff0677ac */ /* 0x000e620008000800 */
[----:B------:R-:W2:Y:S06]  /*0040*/  S2R R5, SR_TID.X ;  /* 0x0000000000057919 */ /* 0x000eac0000002100 */
[----:B------:R-:W0:Y:S08]  /*0050*/  LDC R0, c[0x0][0x364] ;  /* 0x0000d900ff007b82 */ /* 0x000e300000000800 */
[----:B------:R-:W2:Y:S08]  /*0060*/  S2UR UR5, SR_CTAID.X ;  /* 0x00000000000579c3 */ /* 0x000eb00000002500 */
[----:B------:R-:W2:Y:S01]  /*0070*/  LDC R2, c[0x0][0x360] ;  /* 0x0000d800ff027b82 */ /* 0x000ea20000000800 */
[----:B0-----:R-:W-:-:S02]  /*0080*/  IMAD R0, R0, UR4, R3 ;  /* 0x0000000400007c24 */ /* 0x001fc4000f8e0203 */
[----:B--2---:R-:W-:Y:S01]  /*0090*/  IMAD R3, R2, UR5, R5 ;  /* 0x0000000502037c24 */ /* 0x004fe2000f8e0205 */
[----:B-1----:R-:W-:-:S04]  /*00a0*/  MOV R2, UR6 ;  /* 0x0000000600027c02 */ /* 0x002fc80008000f00 */
[----:B------:R-:W-:-:S04]  /*00b0*/  VIMNMX R5, PT, PT, R0, R3, !PT ;  /* 0x0000000300057248 */ /* 0x000fc80007fe0100 */
[----:B------:R-:W-:-:S13]  /*00c0*/  ISETP.GE.AND P0, PT, R5, R2, PT ;  /* 0x000000020500720c */ /* 0x000fda0003f06270 */
[----:B------:R-:W-:Y:S05]  /*00d0*/  @P0 EXIT ;  /* 0x000000000000094d */ /* 0x000fea0003800000 */
[----:B------:R-:W-:Y:S01]  /*00e0*/  ISETP.GE.U32.AND P0, PT, R2, 0x4, PT ;  /* 0x000000040200780c */ /* 0x000fe20003f06070 */
[----:B------:R-:W0:Y:S01]  /*00f0*/  LDCU.64 UR6, c[0x0][0x358] ;  /* 0x00006b00ff0677ac */ /* 0x000e220008000a00 */
[----:B------:R-:W-:Y:S01]  /*0100*/  HFMA2 R9, -RZ, RZ, 0, 0 ;  /* 0x00000000ff097431 */ /* 0x000fe200000001ff */
[----:B------:R-:W-:-:S10]  /*0110*/  MOV R11, RZ ;  /* 0x000000ff000b7202 */ /* 0x000fd40000000f00 */
[----:B------:R-:W-:Y:S05]  /*0120*/  @!P0 BRA `(.L_x_11) ;  /* 0x00000008009c8947 */ /* 0x000fea0003800000 */
[----:B------:R-:W-:Y:S01]  /*0130*/  LOP3.LUT R5, R2, 0x7ffffffc, RZ, 0xc0, !PT ;  /* 0x7ffffffc02057812 */ /* 0x000fe200078ec0ff */
[----:B------:R-:W-:Y:S01]  /*0140*/  UMOV UR4, URZ ;  /* 0x000000ff00047c82 */ /* 0x000fe20008000000 */
[----:B------:R-:W-:Y:S01]  /*0150*/  IMAD R7, R0, R2, RZ ;  /* 0x0000000200077224 */ /* 0x000fe200078e02ff */
[----:B------:R-:W-:Y:S02]  /*0160*/  MOV R11, RZ ;  /* 0x000000ff000b7202 */ /* 0x000fe40000000f00 */
[----:B------:R-:W-:-:S04]  /*0170*/  IADD3 R5, PT, PT, R5, -0x1, RZ ;  /* 0xffffffff05057810 */ /* 0x000fc80007ffe0ff */
[C---:B------:R-:W-:Y:S02]  /*0180*/  ISETP.GE.U32.AND P1, PT, R5.reuse, 0xc, PT ;  /* 0x0000000c0500780c */ /* 0x040fe40003f26070 */
[C---:B------:R-:W-:Y:S02]  /*0190*/  LEA.HI R4, R5.reuse, 0x1, RZ, 0x1e ;  /* 0x0000000105047811 */ /* 0x040fe400078ff0ff */
[----:B------:R-:W-:Y:S02]  /*01a0*/  LOP3.LUT R8, R5, 0xfffffffc, RZ, 0xc0, !PT ;  /* 0xfffffffc05087812 */ /* 0x000fe400078ec0ff */
[----:B------:R-:W-:-:S07]  /*01b0*/  LOP3.LUT P0, R6, R4, 0x3, RZ, 0xc0, !PT ;  /* 0x0000000304067812 */ /* 0x000fce000780c0ff */
[----:B------:R-:W-:Y:S06]  /*01c0*/  @!P1 BRA `(.L_x_12) ;  /* 0x0000000400509947 */ /* 0x000fec0003800000 */
[----:B------:R-:W-:Y:S01]  /*01d0*/  LOP3.LUT R10, R4, 0x7ffffffc, RZ, 0xc0, !PT ;  /* 0x7ffffffc040a7812 */ /* 0x000fe200078ec0ff */
[----:B------:R-:W-:Y:S01]  /*01e0*/  HFMA2 R11, -RZ, RZ, 0, 0 ;  /* 0x00000000ff0b7431 */ /* 0x000fe200000001ff */
[----:B------:R-:W-:Y:S01]  /*01f0*/  MOV R4, R7 ;  /* 0x0000000700047202 */ /* 0x000fe20000000f00 */
[----:B------:R-:W-:Y:S01]  /*0200*/  UMOV UR4, URZ ;  /* 0x000000ff00047c82 */ /* 0x000fe20008000000 */
[----:B------:R-:W-:Y:S02]  /*0210*/  MOV R9, R3 ;  /* 0x0000000300097202 */ /* 0x000fe40000000f00 */
[----:B------:R-:W-:-:S07]  /*0220*/  IADD3 R10, PT, PT, -R10, RZ, RZ ;  /* 0x000000ff0a0a7210 */ /* 0x000fce0007ffe1ff */
.L_x_13:
[----:B------:R-:W1:Y:S08]  /*0230*/  LDC.64 R28, c[0x0][0x388] ;  /* 0x0000e200ff1c7b82 */ /* 0x000e700000000a00 */
[----:B------:R-:W2:Y:S08]  /*0240*/  LDC.64 R12, c[0x0][0x380] ;  /* 0x0000e000ff0c7b82 */ /* 0x000eb00000000a00 */
[----:B------:R-:W3:Y:S01]  /*0250*/  LDC R2, c[0x0][0x398] ;  /* 0x0000e600ff027b82 */ /* 0x000ee20000000800 */
[----:B-1----:R-:W-:-:S05]  /*0260*/  IMAD.WIDE R28, R9, 0x4, R28 ;  /* 0x00000004091c7825 */ /* 0x002fca00078e021c */
[----:B0-----:R-:W4:Y:S01]  /*0270*/  LDG.E R23, desc[UR6][R28.64] ;  /* 0x000000061c177981 */ /* 0x001f22000c1e1900 */
[----:B--2---:R-:W-:-:S05]  /*0280*/  IMAD.WIDE.U32 R12, R4, 0x4, R12 ;  /* 0x00000004040c7825 */ /* 0x004fca00078e000c */
[----:B------:R-:W2:Y:S01]  /*0290*/  LDG.E R27, desc[UR6][R12.64+0x4] ;  /* 0x000004060c1b7981 */ /* 0x000ea2000c1e1900 */
[----:B---3--:R-:W-:-:S03]  /*02a0*/  IMAD.WIDE R14, R2, 0x4, R28 ;  /* 0x00000004020e7825 */ /* 0x008fc600078e021c */
[----:B------:R-:W4:Y:S04]  /*02b0*/  LDG.E R24, desc[UR6][R12.64] ;  /* 0x000000060c187981 */ /* 0x000f28000c1e1900 */
[----:B------:R0:W2:Y:S01]  /*02c0*/  LDG.E R22, desc[UR6][R14.64] ;  /* 0x000000060e167981 */ /* 0x0000a2000c1e1900 */
[----:B------:R-:W-:-:S03]  /*02d0*/  IMAD.WIDE R18, R2, 0x4, R14 ;  /* 0x0000000402127825 */ /* 0x000fc600078e020e */
[----:B------:R-:W3:Y:S01]  /*02e0*/  LDG.E R20, desc[UR6][R12.64+0x8] ;  /* 0x000008060c147981 */ /* 0x000ee2000c1e1900 */
[----:B------:R-:W-:-:S03]  /*02f0*/  IMAD.WIDE R16, R2, 0x4, R18 ;  /* 0x0000000402107825 */ /* 0x000fc600078e0212 */
[----:B------:R1:W3:Y:S04]  /*0300*/  LDG.E R21, desc[UR6][R18.64] ;  /* 0x0000000612157981 */ /* 0x0002e8000c1e1900 */
[----:B------:R-:W5:Y:S01]  /*0310*/  LDG.E R25, desc[UR6][R12.64+0xc] ;  /* 0x00000c060c197981 */ /* 0x000f62000c1e1900 */
[----:B0-----:R-:W-:-:S03]  /*0320*/  IMAD.WIDE R14, R2, 0x4, R16 ;  /* 0x00000004020e7825 */ /* 0x001fc600078e0210 */
[----:B------:R-:W5:Y:S01]  /*0330*/  LDG.E R16, desc[UR6][R16.64] ;  /* 0x0000000610107981 */ /* 0x000f62000c1e1900 */
[----:B-1----:R-:W-:-:S03]  /*0340*/  IMAD.WIDE R18, R2, 0x4, R14 ;  /* 0x0000000402127825 */ /* 0x002fc600078e020e */
[----:B------:R-:W5:Y:S04]  /*0350*/  LDG.E R29, desc[UR6][R12.64+0x14] ;  /* 0x000014060c1d7981 */ /* 0x000f68000c1e1900 */
[----:B------:R0:W5:Y:S04]  /*0360*/  LDG.E R26, desc[UR6][R18.64] ;  /* 0x00000006121a7981 */ /* 0x000168000c1e1900 */
[----:B------:R-:W5:Y:S04]  /*0370*/  LDG.E R14, desc[UR6][R14.64] ;  /* 0x000000060e0e7981 */ /* 0x000f68000c1e1900 */
[----:B------:R-:W5:Y:S01]  /*0380*/  LDG.E R15, desc[UR6][R12.64+0x18] ;  /* 0x000018060c0f7981 */ /* 0x000f62000c1e1900 */
[----:B--2---:R-:W-:-:S03]  /*0390*/  FMUL R22, R27, R22 ;  /* 0x000000161b167220 */ /* 0x004fc60000400000 */
[----:B------:R-:W2:Y:S01]  /*03a0*/  LDG.E R27, desc[UR6][R12.64+0x10] ;  /* 0x000010060c1b7981 */ /* 0x000ea2000c1e1900 */
[----:B----4-:R-:W-:Y:S01]  /*03b0*/  FFMA R24, R24, R23, R22 ;  /* 0x0000001718187223 */ /* 0x010fe20000000016 */
[----:B------:R-:W-:-:S04]  /*03c0*/  IMAD.WIDE R22, R2, 0x4, R18 ;  /* 0x0000000402167825 */ /* 0x000fc800078e0212 */
[----:B---3--:R-:W-:Y:S02]  /*03d0*/  FFMA R28, R20, R21, R24 ;  /* 0x00000015141c7223 */ /* 0x008fe40000000018 */
[----:B------:R1:W3:Y:S01]  /*03e0*/  LDG.E R24, desc[UR6][R22.64] ;  /* 0x0000000616187981 */ /* 0x0002e2000c1e1900 */
[----:B------:R-:W-:-:S04]  /*03f0*/  IMAD.WIDE R20, R2, 0x4, R22 ;  /* 0x0000000402147825 */ /* 0x000fc800078e0216 */
[----:B-----5:R-:W-:Y:S01]  /*0400*/  FFMA R28, R25, R16, R28 ;  /* 0x00000010191c7223 */ /* 0x020fe2000000001c */
[C---:B------:R-:W-:Y:S01]  /*0410*/  IMAD.WIDE R16, R2.reuse, 0x4, R20 ;  /* 0x0000000402107825 */ /* 0x040fe200078e0214 */
[----:B------:R-:W4:Y:S04]  /*0420*/  LDG.E R25, desc[UR6][R12.64+0x1c] ;  /* 0x00001c060c197981 */ /* 0x000f28000c1e1900 */
[----:B------:R-:W4:Y:S01]  /*0430*/  LDG.E R20, desc[UR6][R20.64] ;  /* 0x0000000614147981 */ /* 0x000f22000c1e1900 */
[----:B0-----:R-:W-:-:S04]  /*0440*/  IMAD.WIDE R18, R2, 0x4, R16 ;  /* 0x0000000402127825 */ /* 0x001fc800078e0210 */
[----:B------:R-:W-:Y:S01]  /*0450*/  FMUL R26, R29, R26 ;  /* 0x0000001a1d1a7220 */ /* 0x000fe20000400000 */
[----:B------:R0:W5:Y:S03]  /*0460*/  LDG.E R16, desc[UR6][R16.64] ;  /* 0x0000000610107981 */ /* 0x000166000c1e1900 */
[----:B--2---:R-:W-:Y:S02]  /*0470*/  FFMA R14, R27, R14, R26 ;  /* 0x0000000e1b0e7223 */ /* 0x004fe4000000001a */
[----:B------:R-:W0:Y:S04]  /*0480*/  LDG.E R27, desc[UR6][R12.64+0x24] ;  /* 0x000024060c1b7981 */ /* 0x000e28000c1e1900 */
[----:B------:R-:W0:Y:S01]  /*0490*/  LDG.E R26, desc[UR6][R18.64] ;  /* 0x00000006121a7981 */ /* 0x000e22000c1e1900 */
[----:B-1----:R-:W-:-:S04]  /*04a0*/  IMAD.WIDE R22, R2, 0x4, R18 ;  /* 0x0000000402167825 */ /* 0x002fc800078e0212 */
[----:B---3--:R-:W-:Y:S01]  /*04b0*/  FFMA R24, R15, R24, R14 ;  /* 0x000000180f187223 */ /* 0x008fe2000000000e */
[C---:B------:R-:W-:Y:S02]  /*04c0*/  IMAD.WIDE R14, R2.reuse, 0x4, R22 ;  /* 0x00000004020e7825 */ /* 0x040fe400078e0216 */
[----:B------:R-:W2:Y:S02]  /*04d0*/  LDG.E R23, desc[UR6][R22.64] ;  /* 0x0000000616177981 */ /* 0x000ea4000c1e1900 */
[----:B----4-:R-:W-:Y:S01]  /*04e0*/  FFMA R29, R25, R20, R24 ;  /* 0x00000014191d7223 */ /* 0x010fe20000000018 */
[C---:B------:R-:W-:Y:S02]  /*04f0*/  IMAD.WIDE R20, R2.reuse, 0x4, R14 ;  /* 0x0000000402147825 */ /* 0x040fe400078e020e */
[----:B------:R-:W3:Y:S02]  /*0500*/  LDG.E R14, desc[UR6][R14.64] ;  /* 0x000000060e0e7981 */ /* 0x000ee4000c1e1900 */
[----:B------:R-:W-:-:S02]  /*0510*/  IMAD.WIDE R24, R2, 0x4, R20 ;  /* 0x0000000402187825 */ /* 0x000fc400078e0214 */
[----:B------:R-:W4:Y:S04]  /*0520*/  LDG.E R22, desc[UR6][R12.64+0x30] ;  /* 0x000030060c167981 */ /* 0x000f28000c1e1900 */
[----:B------:R-:W2:Y:S04]  /*0530*/  LDG.E R18, desc[UR6][R24.64] ;  /* 0x0000000618127981 */ /* 0x000ea8000c1e1900 */
[----:B------:R-:W4:Y:S04]  /*0540*/  LDG.E R20, desc[UR6][R20.64] ;  /* 0x0000000614147981 */ /* 0x000f28000c1e1900 */
[----:B------:R-:W3:Y:S04]  /*0550*/  LDG.E R15, desc[UR6][R12.64+0x28] ;  /* 0x000028060c0f7981 */ /* 0x000ee8000c1e1900 */
[----:B------:R-:W4:Y:S01]  /*0560*/  LDG.E R21, desc[UR6][R12.64+0x38] ;  /* 0x000038060c157981 */ /* 0x000f22000c1e1900 */
[----:B0-----:R-:W-:-:S03]  /*0570*/  FMUL R17, R27, R26 ;  /* 0x0000001a1b117220 */ /* 0x001fc60000400000 */
[----:B------:R-:W5:Y:S04]  /*0580*/  LDG.E R26, desc[UR6][R12.64+0x20] ;  /* 0x000020060c1a7981 */ /* 0x000f68000c1e1900 */
[----:B------:R-:W2:Y:S01]  /*0590*/  LDG.E R27, desc[UR6][R12.64+0x34] ;  /* 0x000034060c1b7981 */ /* 0x000ea2000c1e1900 */
[----:B-----5:R-:W-:Y:S01]  /*05a0*/  FFMA R26, R26, R16, R17 ;  /* 0x000000101a1a7223 */ /* 0x020fe20000000011 */
[C---:B------:R-:W-:Y:S02]  /*05b0*/  IMAD.WIDE R16, R2.reuse, 0x4, R24 ;  /* 0x0000000402107825 */ /* 0x040fe400078e0218 */
[----:B------:R-:W5:Y:S02]  /*05c0*/  LDG.E R25, desc[UR6][R12.64+0x2c] ;  /* 0x00002c060c197981 */ /* 0x000f64000c1e1900 */
[----:B--2---:R-:W-:Y:S01]  /*05d0*/  FMUL R27, R27, R18 ;  /* 0x000000121b1b7220 */ /* 0x004fe20000400000 */
[----:B------:R-:W-:Y:S01]  /*05e0*/  IMAD.WIDE R18, R2, 0x4, R16 ;  /* 0x0000000402127825 */ /* 0x000fe200078e0210 */
[----:B------:R-:W2:Y:S05]  /*05f0*/  LDG.E R24, desc[UR6][R12.64+0x3c] ;  /* 0x00003c060c187981 */ /* 0x000eaa000c1e1900 */
[----:B------:R-:W2:Y:S04]  /*0600*/  LDG.E R19, desc[UR6][R18.64] ;  /* 0x0000000612137981 */ /* 0x000ea8000c1e1900 */
[----:B------:R-:W2:Y:S01]  /*0610*/  LDG.E R12, desc[UR6][R16.64] ;  /* 0x00000006100c7981 */ /* 0x000ea2000c1e1900 */
[----:B------:R-:W-:Y:S01]  /*0620*/  IADD3 R10, PT, PT, R10, 0x4, RZ ;  /* 0x000000040a0a7810 */ /* 0x000fe20007ffe0ff */
[----:B------:R-:W-:-:S03]  /*0630*/  FADD R28, R28, R11 ;  /* 0x0000000b1c1c7221 */ /* 0x000fc60000000000 */
[----:B------:R-:W-:Y:S01]  /*0640*/  ISETP.NE.AND P1, PT, R10, RZ, PT ;  /* 0x000000ff0a00720c */ /* 0x000fe20003f25270 */
[----:B---3--:R-:W-:Y:S01]  /*0650*/  FFMA R26, R15, R23, R26 ;  /* 0x000000170f1a7223 */ /* 0x008fe2000000001a */
[----:B----4-:R-:W-:Y:S01]  /*0660*/  FFMA R20, R22, R20, R27 ;  /* 0x0000001416147223 */ /* 0x010fe2000000001b */
[----:B------:R-:W-:Y:S01]  /*0670*/  FADD R28, R28, R29 ;  /* 0x0000001d1c1c7221 */ /* 0x000fe20000000000 */
[----:B------:R-:W-:Y:S01]  /*0680*/  UIADD3 UR4, UPT, UPT, UR4, 0x10, URZ ;  /* 0x0000001004047890 */ /* 0x000fe2000fffe0ff */
[----:B------:R-:W-:Y:S02]  /*0690*/  IADD3 R4, PT, PT, R4, 0x10, RZ ;  /* 0x0000001004047810 */ /* 0x000fe40007ffe0ff */
[----:B------:R-:W-:Y:S01]  /*06a0*/  LEA R9, R2, R9, 0x4 ;  /* 0x0000000902097211 */ /* 0x000fe200078e20ff */
[----:B-----5:R-:W-:-:S04]  /*06b0*/  FFMA R25, R25, R14, R26 ;  /* 0x0000000e19197223 */ /* 0x020fc8000000001a */
[----:B------:R-:W-:Y:S01]  /*06c0*/  FADD R25, R28, R25 ;  /* 0x000000191c197221 */ /* 0x000fe20000000000 */
[----:B--2---:R-:W-:-:S04]  /*06d0*/  FFMA R21, R21, R12, R20 ;  /* 0x0000000c15157223 */ /* 0x004fc80000000014 */
[----:B------:R-:W-:-:S04]  /*06e0*/  FFMA R24, R24, R19, R21 ;  /* 0x0000001318187223 */ /* 0x000fc80000000015 */
[----:B------:R-:W-:Y:S01]  /*06f0*/  FADD R11, R25, R24 ;  /* 0x00000018190b7221 */ /* 0x000fe20000000000 */
[----:B------:R-:W-:Y:S06]  /*0700*/  @P1 BRA `(.L_x_13) ;  /* 0xfffffff800c81947 */ /* 0x000fec000383ffff */
.L_x_12:
[----:B------:R-:W-:Y:S01]  /*0710*/  IADD3 R9, PT, PT, R8, 0x4, RZ ;  /* 0x0000000408097810 */ /* 0x000fe20007ffe0ff */
[----:B------:R-:W-:Y:S06]  /*0720*/  @!P0 BRA `(.L_x_11) ;  /* 0x00000004001c8947 */ /* 0x000fec0003800000 */
[----:B------:R-:W-:Y:S02]  /*0730*/  ISETP.NE.AND P1, PT, R6, 0x1, PT ;  /* 0x000000010600780c */ /* 0x000fe40003f25270 */
[----:B------:R-:W-:-:S11]  /*0740*/  LOP3.LUT P0, RZ, R5, 0x4, RZ, 0xc0, !PT ;  /* 0x0000000405ff7812 */ /* 0x000fd6000780c0ff */
[----:B------:R-:W-:Y:S05]  /*0750*/  @!P1 BRA `(.L_x_14) ;  /* 0x0000000000b49947 */ /* 0x000fea0003800000 */
[----:B------:R-:W1:Y:S01]  /*0760*/  LDC.64 R20, c[0x0][0x388] ;  /* 0x0000e200ff147b82 */ /* 0x000e620000000a00 */
[----:B------:R-:W-:Y:S01]  /*0770*/  IMAD R5, R2, UR4, R3 ;  /* 0x0000000402057c24 */ /* 0x000fe2000f8e0203 */
[----:B------:R-:W2:Y:S01]  /*0780*/  LDCU.64 UR8, c[0x0][0x380] ;  /* 0x00007000ff0877ac */ /* 0x000ea20008000a00 */
[----:B------:R-:W-:-:S04]  /*0790*/  IADD3 R6, P1, PT, R7, UR4, RZ ;  /* 0x0000000407067c10 */ /* 0x000fc8000ff3e0ff */
[----:B------:R-:W-:Y:S01]  /*07a0*/  IADD3.X R23, PT, PT, RZ, RZ, RZ, P1, !PT ;  /* 0x000000ffff177210 */ /* 0x000fe20000ffe4ff */
[----:B------:R-:W3:Y:S01]  /*07b0*/  LDC.64 R18, c[0x0][0x380] ;  /* 0x0000e000ff127b82 */ /* 0x000ee20000000a00 */
[----:B--2---:R-:W-:Y:S01]  /*07c0*/  LEA R4, P1, R6, UR8, 0x2 ;  /* 0x0000000806047c11 */ /* 0x004fe2000f8210ff */
[----:B-1----:R-:W-:Y:S01]  /*07d0*/  IMAD.WIDE R20, R5, 0x4, R20 ;  /* 0x0000000405147825 */ /* 0x002fe200078e0214 */
[----:B------:R-:W-:-:S03]  /*07e0*/  IADD3 R5, PT, PT, R7, UR4, RZ ;  /* 0x0000000407057c10 */ /* 0x000fc6000fffe0ff */
[----:B------:R-:W-:Y:S02]  /*07f0*/  IMAD.WIDE R28, R2, 0x4, R20 ;  /* 0x00000004021c7825 */ /* 0x000fe400078e0214 */
[----:B0-----:R-:W2:Y:S02]  /*0800*/  LDG.E R21, desc[UR6][R20.64] ;  /* 0x0000000614157981 */ /* 0x001ea4000c1e1900 */
[----:B---3--:R-:W-:Y:S01]  /*0810*/  IMAD.WIDE.U32 R18, R5, 0x4, R18 ;  /* 0x0000000405127825 */ /* 0x008fe200078e0012 */
[----:B------:R-:W-:Y:S01]  /*0820*/  LEA.HI.X R5, R6, UR9, R23, 0x2, P1 ;  /* 0x0000000906057c11 */ /* 0x000fe200088f1417 */
[----:B------:R0:W3:Y:S02]  /*0830*/  LDG.E R27, desc[UR6][R28.64] ;  /* 0x000000061c1b7981 */ /* 0x0000e4000c1e1900 */
[C---:B------:R-:W-:Y:S02]  /*0840*/  IMAD.WIDE R12, R2.reuse, 0x4, R28 ;  /* 0x00000004020c7825 */ /* 0x040fe400078e021c */
[----:B------:R-:W3:Y:S02]  /*0850*/  LDG.E R6, desc[UR6][R18.64+0x4] ;  /* 0x0000040612067981 */ /* 0x000ee4000c1e1900 */
[----:B------:R-:W-:-:S02]  /*0860*/  IMAD.WIDE R16, R2, 0x4, R12 ;  /* 0x0000000402107825 */ /* 0x000fc400078e020c */
[----:B------:R-:W2:Y:S04]  /*0870*/  LDG.E R8, desc[UR6][R18.64] ;  /* 0x0000000612087981 */ /* 0x000ea8000c1e1900 */
[----:B------:R-:W4:Y:S01]  /*0880*/  LDG.E R10, desc[UR6][R18.64+0x8] ;  /* 0x00000806120a7981 */ /* 0x000f22000c1e1900 */
[----:B------:R-:W-:-:S03]  /*0890*/  IMAD.WIDE R14, R2, 0x4, R16 ;  /* 0x00000004020e7825 */ /* 0x000fc600078e0210 */
[----:B------:R1:W5:Y:S01]  /*08a0*/  LDG.E R26, desc[UR6][R18.64+0xc] ;  /* 0x00000c06121a7981 */ /* 0x000362000c1e1900 */
[----:B------:R-:W-:-:S03]  /*08b0*/  IMAD.WIDE R22, R2, 0x4, R14 ;  /* 0x0000000402167825 */ /* 0x000fc600078e020e */
[----:B------:R-:W4:Y:S04]  /*08c0*/  LDG.E R13, desc[UR6][R12.64] ;  /* 0x000000060c0d7981 */ /* 0x000f28000c1e1900 */
[----:B------:R-:W1:Y:S01]  /*08d0*/  LDG.E R20, desc[UR6][R22.64] ;  /* 0x0000000616147981 */ /* 0x000e62000c1e1900 */
[----:B------:R-:W-:-:S03]  /*08e0*/  IMAD.WIDE R24, R2, 0x4, R22 ;  /* 0x0000000402187825 */ /* 0x000fc600078e0216 */
[----:B------:R-:W1:Y:S04]  /*08f0*/  LDG.E R19, desc[UR6][R4.64+0x14] ;  /* 0x0000140604137981 */ /* 0x000e68000c1e1900 */
[----:B------:R-:W5:Y:S01]  /*0900*/  LDG.E R15, desc[UR6][R14.64] ;  /* 0x000000060e0f7981 */ /* 0x000f62000c1e1900 */
[----:B0-----:R-:W-:-:S03]  /*0910*/  IMAD.WIDE R28, R2, 0x4, R24 ;  /* 0x00000004021c7825 */ /* 0x001fc600078e0218 */
[----:B------:R-:W5:Y:S04]  /*0920*/  LDG.E R12, desc[UR6][R4.64+0x10] ;  /* 0x00001006040c7981 */ /* 0x000f68000c1e1900 */
[----:B------:R-:W5:Y:S04]  /*0930*/  LDG.E R17, desc[UR6][R16.64] ;  /* 0x0000000610117981 */ /* 0x000f68000c1e1900 */
[----:B------:R-:W5:Y:S04]  /*0940*/  LDG.E R14, desc[UR6][R24.64] ;  /* 0x00000006180e7981 */ /* 0x000f68000c1e1900 */
[----:B------:R-:W5:Y:S04]  /*0950*/  LDG.E R18, desc[UR6][R4.64+0x18] ;  /* 0x0000180604127981 */ /* 0x000f68000c1e1900 */
[----:B------:R-:W5:Y:S04]  /*0960*/  LDG.E R16, desc[UR6][R4.64+0x1c] ;  /* 0x00001c0604107981 */ /* 0x000f68000c1e1900 */
[----:B------:R-:W5:Y:S01]  /*0970*/  LDG.E R29, desc[UR6][R28.64] ;  /* 0x000000061c1d7981 */ /* 0x000f62000c1e1900 */
[----:B------:R-:W-:Y:S01]  /*0980*/  UIADD3 UR4, UPT, UPT, UR4, 0x8, URZ ;  /* 0x0000000804047890 */ /* 0x000fe2000fffe0ff */
[----:B---3--:R-:W-:-:S04]  /*0990*/  FMUL R27, R6, R27 ;  /* 0x0000001b061b7220 */ /* 0x008fc80000400000 */
[----:B--2---:R-:W-:-:S04]  /*09a0*/  FFMA R21, R8, R21, R27 ;  /* 0x0000001508157223 */ /* 0x004fc8000000001b */
[----:B----4-:R-:W-:Y:S01]  /*09b0*/  FFMA R13, R10, R13, R21 ;  /* 0x0000000d0a0d7223 */ /* 0x010fe20000000015 */
[----:B-1----:R-:W-:-:S04]  /*09c0*/  FMUL R19, R19, R20 ;  /* 0x0000001413137220 */ /* 0x002fc80000400000 */
[----:B-----5:R-:W-:Y:S01]  /*09d0*/  FFMA R15, R12, R15, R19 ;  /* 0x0000000f0c0f7223 */ /* 0x020fe20000000013 */
[----:B------:R-:W-:-:S04]  /*09e0*/  FFMA R26, R26, R17, R13 ;  /* 0x000000111a1a7223 */ /* 0x000fc8000000000d */
[----:B------:R-:W-:Y:S01]  /*09f0*/  FADD R11, R11, R26 ;  /* 0x0000001a0b0b7221 */ /* 0x000fe20000000000 */
[----:B------:R-:W-:-:S04]  /*0a00*/  FFMA R15, R18, R14, R15 ;  /* 0x0000000e120f7223 */ /* 0x000fc8000000000f */
[----:B------:R-:W-:-:S04]  /*0a10*/  FFMA R16, R16, R29, R15 ;  /* 0x0000001d10107223 */ /* 0x000fc8000000000f */
[----:B------:R-:W-:-:S07]  /*0a20*/  FADD R11, R11, R16 ;  /* 0x000000100b0b7221 */ /* 0x000fce0000000000 */
.L_x_14:
[----:B------:R-:W-:Y:S05]  /*0a30*/  @P0 BRA `(.L_x_11) ;  /* 0x0000000000580947 */ /* 0x000fea0003800000 */
[----:B------:R-:W1:Y:S01]  /*0a40*/  LDC.64 R12, c[0x0][0x388] ;  /* 0x0000e200ff0c7b82 */ /* 0x000e620000000a00 */
[----:B------:R-:W-:Y:S01]  /*0a50*/  IMAD R17, R2, UR4, R3 ;  /* 0x0000000402117c24 */ /* 0x000fe2000f8e0203 */
[----:B------:R-:W-:-:S06]  /*0a60*/  IADD3 R15, PT, PT, R7, UR4, RZ ;  /* 0x00000004070f7c10 */ /* 0x000fcc000fffe0ff */
[----:B------:R-:W2:Y:S01]  /*0a70*/  LDC.64 R4, c[0x0][0x380] ;  /* 0x0000e000ff047b82 */ /* 0x000ea20000000a00 */
[----:B-1----:R-:W-:-:S04]  /*0a80*/  IMAD.WIDE R6, R17, 0x4, R12 ;  /* 0x0000000411067825 */ /* 0x002fc800078e020c */
[C---:B------:R-:W-:Y:S02]  /*0a90*/  IMAD.WIDE R12, R2.reuse, 0x4, R6 ;  /* 0x00000004020c7825 */ /* 0x040fe400078e0206 */
[----:B0-----:R-:W3:Y:S02]  /*0aa0*/  LDG.E R7, desc[UR6][R6.64] ;  /* 0x0000000606077981 */ /* 0x001ee4000c1e1900 */
[----:B--2---:R-:W-:Y:S02]  /*0ab0*/  IMAD.WIDE.U32 R4, R15, 0x4, R4 ;  /* 0x000000040f047825 */ /* 0x004fe400078e0004 */
[----:B------:R-:W2:Y:S02]  /*0ac0*/  LDG.E R19, desc[UR6][R12.64] ;  /* 0x000000060c137981 */ /* 0x000ea4000c1e1900 */
[C---:B------:R-:W-:Y:S02]  /*0ad0*/  IMAD.WIDE R14, R2.reuse, 0x4, R12 ;  /* 0x00000004020e7825 */ /* 0x040fe400078e020c */
[----:B------:R-:W2:Y:S04]  /*0ae0*/  LDG.E R10, desc[UR6][R4.64+0x4] ;  /* 0x00000406040a7981 */ /* 0x000ea8000c1e1900 */
[----:B------:R-:W3:Y:S01]  /*0af0*/  LDG.E R8, desc[UR6][R4.64] ;  /* 0x0000000604087981 */ /* 0x000ee2000c1e1900 */
[----:B------:R-:W-:-:S03]  /*0b00*/  IMAD.WIDE R16, R2, 0x4, R14 ;  /* 0x0000000402107825 */ /* 0x000fc600078e020e */
[----:B------:R-:W4:Y:S04]  /*0b10*/  LDG.E R18, desc[UR6][R14.64] ;  /* 0x000000060e127981 */ /* 0x000f28000c1e1900 */
[----:B------:R-:W4:Y:S04]  /*0b20*/  LDG.E R21, desc[UR6][R4.64+0x8] ;  /* 0x0000080604157981 */ /* 0x000f28000c1e1900 */
[----:B------:R-:W5:Y:S04]  /*0b30*/  LDG.E R23, desc[UR6][R4.64+0xc] ;  /* 0x00000c0604177981 */ /* 0x000f68000c1e1900 */
[----:B------:R-:W5:Y:S01]  /*0b40*/  LDG.E R16, desc[UR6][R16.64] ;  /* 0x0000000610107981 */ /* 0x000f62000c1e1900 */
[----:B--2---:R-:W-:-:S04]  /*0b50*/  FMUL R19, R10, R19 ;  /* 0x000000130a137220 */ /* 0x004fc80000400000 */
[----:B---3--:R-:W-:-:S04]  /*0b60*/  FFMA R8, R8, R7, R19 ;  /* 0x0000000708087223 */ /* 0x008fc80000000013 */
[----:B----4-:R-:W-:-:S04]  /*0b70*/  FFMA R8, R21, R18, R8 ;  /* 0x0000001215087223 */ /* 0x010fc80000000008 */
[----:B-----5:R-:W-:-:S04]  /*0b80*/  FFMA R8, R23, R16, R8 ;  /* 0x0000001017087223 */ /* 0x020fc80000000008 */
[----:B------:R-:W-:-:S07]  /*0b90*/  FADD R11, R11, R8 ;  /* 0x000000080b0b7221 */ /* 0x000fce0000000000 */
.L_x_11:
[----:B------:R-:W-:-:S13]  /*0ba0*/  ISETP.GE.U32.AND P0, PT, R9, R2, PT ;  /* 0x000000020900720c */ /* 0x000fda0003f06070 */
[----:B------:R-:W-:Y:S05]  /*0bb0*/  @P0 BRA `(.L_x_15) ;  /* 0x0000000400a40947 */ /* 0x000fea0003800000 */
[CC--:B------:R-:W-:Y:S02]  /*0bc0*/  IADD3 R4, PT, PT, R9.reuse, -R2.reuse, RZ ;  /* 0x8000000209047210 */ /* 0x0c0fe40007ffe0ff */
[----:B------:R-:W-:Y:S02]  /*0bd0*/  IADD3 R10, PT, PT, -R9, R2, RZ ;  /* 0x00000002090a7210 */ /* 0x000fe40007ffe1ff */
[----:B------:R-:W-:Y:S02]  /*0be0*/  ISETP.GT.U32.AND P1, PT, R4, -0x8, PT ;  /* 0xfffffff80400780c */ /* 0x000fe40003f24070 */
[----:B------:R-:W-:-:S04]  /*0bf0*/  LOP3.LUT R25, R10, 0x7, RZ, 0xc0, !PT ;  /* 0x000000070a197812 */ /* 0x000fc800078ec0ff */
[----:B------:R-:W-:-:S07]  /*0c00*/  ISETP.NE.AND P0, PT, R25, RZ, PT ;  /* 0x000000ff1900720c */ /* 0x000fce0003f05270 */
[----:B------:R-:W-:Y:S06]  /*0c10*/  @P1 BRA `(.L_x_16) ;  /* 0x0000000000b41947 */ /* 0x000fec0003800000 */
[----:B------:R-:W-:Y:S01]  /*0c20*/  LOP3.LUT R20, R10, 0xfffffff8, RZ, 0xc0, !PT ;  /* 0xfffffff80a147812 */ /* 0x000fe200078ec0ff */
[-C--:B------:R-:W-:Y:S02]  /*0c30*/  IMAD R21, R9, R2.reuse, R3 ;  /* 0x0000000209157224 */ /* 0x080fe400078e0203 */
[----:B------:R-:W-:Y:S01]  /*0c40*/  IMAD R8, R0, R2, R9 ;  /* 0x0000000200087224 */ /* 0x000fe200078e0209 */
[----:B------:R-:W-:-:S07]  /*0c50*/  IADD3 R20, PT, PT, -R20, RZ, RZ ;  /* 0x000000ff14147210 */ /* 0x000fce0007ffe1ff */
.L_x_17:
[----:B------:R-:W1:Y:S08]  /*0c60*/  LDC.64 R4, c[0x0][0x380] ;  /* 0x0000e000ff047b82 */ /* 0x000e700000000a00 */
[----:B------:R-:W2:Y:S01]  /*0c70*/  LDC.64 R18, c[0x0][0x388] ;  /* 0x0000e200ff127b82 */ /* 0x000ea20000000a00 */
[----:B-1----:R-:W-:-:S05]  /*0c80*/  IMAD.WIDE R4, R8, 0x4, R4 ;  /* 0x0000000408047825 */ /* 0x002fca00078e0204 */
[----:B0-----:R-:W3:Y:S01]  /*0c90*/  LDG.E R28, desc[UR6][R4.64] ;  /* 0x00000006041c7981 */ /* 0x001ee2000c1e1900 */
[----:B--2---:R-:W-:-:S03]  /*0ca0*/  IMAD.WIDE R18, R21, 0x4, R18 ;  /* 0x0000000415127825 */ /* 0x004fc600078e0212 */
[----:B------:R-:W2:Y:S04]  /*0cb0*/  LDG.E R23, desc[UR6][R4.64+0x4] ;  /* 0x0000040604177981 */ /* 0x000ea8000c1e1900 */
[----:B------:R0:W3:Y:S04]  /*0cc0*/  LDG.E R24, desc[UR6][R18.64] ;  /* 0x0000000612187981 */ /* 0x0000e8000c1e1900 */
[----:B------:R-:W4:Y:S04]  /*0cd0*/  LDG.E R27, desc[UR6][R4.64+0x8] ;  /* 0x00000806041b7981 */ /* 0x000f28000c1e1900 */
[----:B------:R-:W5:Y:S01]  /*0ce0*/  LDG.E R29, desc[UR6][R4.64+0xc] ;  /* 0x00000c06041d7981 */ /* 0x000f62000c1e1900 */
[----:B0-----:R-:W-:-:S05]  /*0cf0*/  IMAD.WIDE R18, R2, 0x4, R18 ;  /* 0x0000000402127825 */ /* 0x001fca00078e0212 */
[----:B------:R0:W2:Y:S01]  /*0d00*/  LDG.E R22, desc[UR6][R18.64] ;  /* 0x0000000612167981 */ /* 0x0000a2000c1e1900 */
[----:B------:R-:W-:-:S05]  /*0d10*/  IMAD.WIDE R6, R2, 0x4, R18 ;  /* 0x0000000402067825 */ /* 0x000fca00078e0212 */
[----:B------:R1:W4:Y:S01]  /*0d20*/  LDG.E R26, desc[UR6][R6.64] ;  /* 0x00000006061a7981 */ /* 0x000322000c1e1900 */
[----:B------:R-:W-:-:S04]  /*0d30*/  IMAD.WIDE R12, R2, 0x4, R6 ;  /* 0x00000004020c7825 */ /* 0x000fc800078e0206 */
[C---:B------:R-:W-:Y:S02]  /*0d40*/  IMAD.WIDE R14, R2.reuse, 0x4, R12 ;  /* 0x00000004020e7825 */ /* 0x040fe400078e020c */
[----:B------:R-:W5:Y:S02]  /*0d50*/  LDG.E R12, desc[UR6][R12.64] ;  /* 0x000000060c0c7981 */ /* 0x000f64000c1e1900 */
[C---:B------:R-:W-:Y:S02]  /*0d60*/  IMAD.WIDE R16, R2.reuse, 0x4, R14 ;  /* 0x0000000402107825 */ /* 0x040fe400078e020e */
[----:B------:R-:W5:Y:S02]  /*0d70*/  LDG.E R14, desc[UR6][R14.64] ;  /* 0x000000060e0e7981 */ /* 0x000f64000c1e1900 */
[C---:B0-----:R-:W-:Y:S02]  /*0d80*/  IMAD.WIDE R18, R2.reuse, 0x4, R16 ;  /* 0x0000000402127825 */ /* 0x041fe400078e0210 */
[----:B------:R-:W5:Y:S04]  /*0d90*/  LDG.E R13, desc[UR6][R4.64+0x14] ;  /* 0x00001406040d7981 */ /* 0x000f68000c1e1900 */
[----:B------:R-:W5:Y:S01]  /*0da0*/  LDG.E R16, desc[UR6][R16.64] ;  /* 0x0000000610107981 */ /* 0x000f62000c1e1900 */
[----:B-1----:R-:W-:-:S03]  /*0db0*/  IMAD.WIDE R6, R2, 0x4, R18 ;  /* 0x0000000402067825 */ /* 0x002fc600078e0212 */
[----:B------:R-:W5:Y:S04]  /*0dc0*/  LDG.E R15, desc[UR6][R4.64+0x18] ;  /* 0x00001806040f7981 */ /* 0x000f68000c1e1900 */
[----:B------:R-:W5:Y:S04]  /*0dd0*/  LDG.E R6, desc[UR6][R6.64] ;  /* 0x0000000606067981 */ /* 0x000f68000c1e1900 */
[----:B------:R-:W5:Y:S01]  /*0de0*/  LDG.E R17, desc[UR6][R4.64+0x1c] ;  /* 0x00001c0604117981 */ /* 0x000f62000c1e1900 */
[----:B---3--:R-:W-:-:S03]  /*0df0*/  FFMA R24, R28, R24, R11 ;  /* 0x000000181c187223 */ /* 0x008fc6000000000b */
[----:B------:R-:W3:Y:S04]  /*0e00*/  LDG.E R11, desc[UR6][R4.64+0x10] ;  /* 0x00001006040b7981 */ /* 0x000ee8000c1e1900 */
[----:B------:R-:W3:Y:S01]  /*0e10*/  LDG.E R28, desc[UR6][R18.64] ;  /* 0x00000006121c7981 */ /* 0x000ee2000c1e1900 */
[----:B------:R-:W-:Y:S01]  /*0e20*/  IADD3 R20, PT, PT, R20, 0x8, RZ ;  /* 0x0000000814147810 */ /* 0x000fe20007ffe0ff */
[----:B--2---:R-:W-:-:S03]  /*0e30*/  FFMA R22, R23, R22, R24 ;  /* 0x0000001617167223 */ /* 0x004fc60000000018 */
[----:B------:R-:W-:Y:S01]  /*0e40*/  ISETP.NE.AND P1, PT, R20, RZ, PT ;  /* 0x000000ff1400720c */ /* 0x000fe20003f25270 */
[----:B----4-:R-:W-:-:S04]  /*0e50*/  FFMA R22, R27, R26, R22 ;  /* 0x0000001a1b167223 */ /* 0x010fc80000000016 */
[----:B-----5:R-:W-:Y:S01]  /*0e60*/  FFMA R12, R29, R12, R22 ;  /* 0x0000000c1d0c7223 */ /* 0x020fe20000000016 */
[----:B------:R-:W-:Y:S02]  /*0e70*/  IADD3 R9, PT, PT, R9, 0x8, RZ ;  /* 0x0000000809097810 */ /* 0x000fe40007ffe0ff */
[----:B------:R-:W-:Y:S02]  /*0e80*/  IADD3 R8, PT, PT, R8, 0x8, RZ ;  /* 0x0000000808087810 */ /* 0x000fe40007ffe0ff */
[----:B------:R-:W-:Y:S01]  /*0e90*/  LEA R21, R2, R21, 0x3 ;  /* 0x0000001502157211 */ /* 0x000fe200078e18ff */
[----:B---3--:R-:W-:-:S04]  /*0ea0*/  FFMA R12, R11, R14, R12 ;  /* 0x0000000e0b0c7223 */ /* 0x008fc8000000000c */
[----:B------:R-:W-:-:S04]  /*0eb0*/  FFMA R12, R13, R16, R12 ;  /* 0x000000100d0c7223 */ /* 0x000fc8000000000c */
[----:B------:R-:W-:-:S04]  /*0ec0*/  FFMA R12, R15, R28, R12 ;  /* 0x0000001c0f0c7223 */ /* 0x000fc8000000000c */
[----:B------:R-:W-:Y:S01]  /*0ed0*/  FFMA R11, R17, R6, R12 ;  /* 0x00000006110b7223 */ /* 0x000fe2000000000c */
[----:B------:R-:W-:Y:S06]  /*0ee0*/  @P1 BRA `(.L_x_17) ;  /* 0xfffffffc005c1947 */ /* 0x000fec000383ffff */
.L_x_16:
[----:B------:R-:W-:Y:S05]  /*0ef0*/  @!P0 BRA `(.L_x_15) ;  /* 0x0000000000d48947 */ /* 0x000fea0003800000 */
[----:B------:R-:W-:Y:S02]  /*0f00*/  ISETP.GE.U32.AND P0, PT, R25, 0x4, PT ;  /* 0x000000041900780c */ /* 0x000fe40003f06070 */
[----:B------:R-:W-:-:S04]  /*0f10*/  LOP3.LUT R18, R10, 0x3, RZ, 0xc0, !PT ;  /* 0x000000030a127812 */ /* 0x000fc800078ec0ff */
[----:B------:R-:W-:-:S07]  /*0f20*/  ISETP.NE.AND P1, PT, R18, RZ, PT ;  /* 0x000000ff1200720c */ /* 0x000fce0003f25270 */
[----:B------:R-:W-:Y:S06]  /*0f30*/  @!P0 BRA `(.L_x_18) ;  /* 0x0000000000588947 */ /* 0x000fec0003800000 */
[----:B------:R-:W1:Y:S01]  /*0f40*/  LDC.64 R14, c[0x0][0x388] ;  /* 0x0000e200ff0e7b82 */ /* 0x000e620000000a00 */
[----:B------:R-:W-:-:S07]  /*0f50*/  IMAD R7, R9, R2, R3 ;  /* 0x0000000209077224 */ /* 0x000fce00078e0203 */
[----:B------:R-:W2:Y:S01]  /*0f60*/  LDC.64 R4, c[0x0][0x380] ;  /* 0x0000e000ff047b82 */ /* 0x000ea20000000a00 */
[----:B-1----:R-:W-:-:S04]  /*0f70*/  IMAD.WIDE R14, R7, 0x4, R14 ;  /* 0x00000004070e7825 */ /* 0x002fc800078e020e */
[----:B------:R-:W-:Y:S02]  /*0f80*/  IMAD R7, R0, R2, R9 ;  /* 0x0000000200077224 */ /* 0x000fe400078e0209 */
[----:B------:R-:W-:Y:S02]  /*0f90*/  IMAD.WIDE R16, R2, 0x4, R14 ;  /* 0x0000000402107825 */ /* 0x000fe400078e020e */
[----:B0-----:R-:W3:Y:S02]  /*0fa0*/  LDG.E R14, desc[UR6][R14.64] ;  /* 0x000000060e0e7981 */ /* 0x001ee4000c1e1900 */
[----:B--2---:R-:W-:-:S04]  /*0fb0*/  IMAD.WIDE R4, R7, 0x4, R4 ;  /* 0x0000000407047825 */ /* 0x004fc800078e0204 */
[C---:B------:R-:W-:Y:S01]  /*0fc0*/  IMAD.WIDE R6, R2.reuse, 0x4, R16 ;  /* 0x0000000402067825 */ /* 0x040fe200078e0210 */
[----:B------:R-:W3:Y:S04]  /*0fd0*/  LDG.E R8, desc[UR6][R4.64] ;  /* 0x0000000604087981 */ /* 0x000ee8000c1e1900 */
[----:B------:R-:W2:Y:S01]  /*0fe0*/  LDG.E R16, desc[UR6][R16.64] ;  /* 0x0000000610107981 */ /* 0x000ea2000c1e1900 */
[----:B------:R-:W-:-:S03]  /*0ff0*/  IMAD.WIDE R12, R2, 0x4, R6 ;  /* 0x00000004020c7825 */ /* 0x000fc600078e0206 */
[----:B------:R-:W2:Y:S04]  /*1000*/  LDG.E R19, desc[UR6][R4.64+0x4] ;  /* 0x0000040604137981 */ /* 0x000ea8000c1e1900 */
[----:B------:R-:W4:Y:S04]  /*1010*/  LDG.E R20, desc[UR6][R6.64] ;  /* 0x0000000606147981 */ /* 0x000f28000c1e1900 */
[----:B------:R-:W4:Y:S04]  /*1020*/  LDG.E R21, desc[UR6][R4.64+0x8] ;  /* 0x0000080604157981 */ /* 0x000f28000c1e1900 */
[----:B------:R-:W5:Y:S04]  /*1030*/  LDG.E R23, desc[UR6][R4.64+0xc] ;  /* 0x00000c0604177981 */ /* 0x000f68000c1e1900 */
[----:B------:R-:W5:Y:S01]  /*1040*/  LDG.E R12, desc[UR6][R12.64] ;  /* 0x000000060c0c7981 */ /* 0x000f62000c1e1900 */
[----:B------:R-:W-:Y:S01]  /*1050*/  IADD3 R9, PT, PT, R9, 0x4, RZ ;  /* 0x0000000409097810 */ /* 0x000fe20007ffe0ff */
[----:B---3--:R-:W-:-:S04]  /*1060*/  FFMA R8, R8, R14, R11 ;  /* 0x0000000e08087223 */ /* 0x008fc8000000000b */
[----:B--2---:R-:W-:-:S04]  /*1070*/  FFMA R8, R19, R16, R8 ;  /* 0x0000001013087223 */ /* 0x004fc80000000008 */
[----:B----4-:R-:W-:-:S04]  /*1080*/  FFMA R8, R21, R20, R8 ;  /* 0x0000001415087223 */ /* 0x010fc80000000008 */
[----:B-----5:R-:W-:-:S07]  /*1090*/  FFMA R11, R23, R12, R8 ;  /* 0x0000000c170b7223 */ /* 0x020fce0000000008 */
.L_x_18:
[----:B------:R-:W-:Y:S05]  /*10a0*/  @!P1 BRA `(.L_x_15) ;  /* 0x0000000000689947 */ /* 0x000fea0003800000 */
[----:B------:R-:W1:Y:S01]  /*10b0*/  LDC.64 R14, c[0x0][0x388] ;  /* 0x0000e200ff0e7b82 */ /* 0x000e620000000a00 */
[----:B------:R-:W-:Y:S02]  /*10c0*/  ISETP.NE.AND P0, PT, R18, 0x1, PT ;  /* 0x000000011200780c */ /* 0x000fe40003f05270 */
[----:B------:R-:W-:-:S04]  /*10d0*/  LOP3.LUT R10, R10, 0x1, RZ, 0xc0, !PT ;  /* 0x000000010a0a7812 */ /* 0x000fc800078ec0ff */
[----:B------:R-:W-:Y:S01]  /*10e0*/  ISETP.NE.U32.AND P1, PT, R10, 0x1, PT ;  /* 0x000000010a00780c */ /* 0x000fe20003f25070 */
[----:B------:R-:W2:Y:S06]  /*10f0*/  LDC.64 R12, c[0x0][0x380] ;  /* 0x0000e000ff0c7b82 */ /* 0x000eac0000000a00 */
[CC--:B------:R-:W-:Y:S02]  /*1100*/  @P0 IMAD R19, R9.reuse, R2.reuse, R3 ;  /* 0x0000000209130224 */ /* 0x0c0fe400078e0203 */
[----:B------:R-:W3:Y:S01]  /*1110*/  LDC.64 R6, c[0x0][0x380] ;  /* 0x0000e000ff067b82 */ /* 0x000ee20000000a00 */
[----:B------:R-:W-:Y:S01]  /*1120*/  @P0 IMAD R17, R0, R2, R9 ;  /* 0x0000000200110224 */ /* 0x000fe200078e0209 */
[----:B------:R-:W-:-:S06]  /*1130*/  @P0 IADD3 R9, PT, PT, R9, 0x2, RZ ;  /* 0x0000000209090810 */ /* 0x000fcc0007ffe0ff */
[----:B------:R-:W4:Y:S01]  /*1140*/  LDC.64 R4, c[0x0][0x388] ;  /* 0x0000e200ff047b82 */ /* 0x000f220000000a00 */
[----:B-1----:R-:W-:-:S04]  /*1150*/  @P0 IMAD.WIDE R14, R19, 0x4, R14 ;  /* 0x00000004130e0825 */ /* 0x002fc800078e020e */
[----:B------:R-:W-:Y:S01]  /*1160*/  @!P1 IMAD R19, R9, R2, R3 ;  /* 0x0000000209139224 */ /* 0x000fe200078e0203 */
[----:B0-----:R-:W5:Y:S01]  /*1170*/  @P0 LDG.E R16, desc[UR6][R14.64] ;  /* 0x000000060e100981 */ /* 0x001f62000c1e1900 */
[----:B--2---:R-:W-:-:S04]  /*1180*/  @P0 IMAD.WIDE R12, R17, 0x4, R12 ;  /* 0x00000004110c0825 */ /* 0x004fc800078e020c */
[----:B------:R-:W-:Y:S01]  /*1190*/  @!P1 IMAD R17, R0, R2, R9 ;  /* 0x0000000200119224 */ /* 0x000fe200078e0209 */
[----:B------:R-:W5:Y:S01]  /*11a0*/  @P0 LDG.E R10, desc[UR6][R12.64] ;  /* 0x000000060c0a0981 */ /* 0x000f62000c1e1900 */
[----:B------:R-:W-:-:S03]  /*11b0*/  @P0 IMAD.WIDE R8, R2, 0x4, R14 ;  /* 0x0000000402080825 */ /* 0x000fc600078e020e */
[----:B------:R-:W2:Y:S01]  /*11c0*/  @P0 LDG.E R21, desc[UR6][R12.64+0x4] ;  /* 0x000004060c150981 */ /* 0x000ea2000c1e1900 */
[----:B---3--:R-:W-:-:S03]  /*11d0*/  @!P1 IMAD.WIDE R6, R17, 0x4, R6 ;  /* 0x0000000411069825 */ /* 0x008fc600078e0206 */
[----:B------:R-:W2:Y:S01]  /*11e0*/  @P0 LDG.E R8, desc[UR6][R8.64] ;  /* 0x0000000608080981 */ /* 0x000ea2000c1e1900 */
[----:B----4-:R-:W-:-:S03]  /*11f0*/  @!P1 IMAD.WIDE R4, R19, 0x4, R4 ;  /* 0x0000000413049825 */ /* 0x010fc600078e0204 */
[----:B------:R-:W3:Y:S04]  /*1200*/  @!P1 LDG.E R6, desc[UR6][R6.64] ;  /* 0x0000000606069981 */ /* 0x000ee8000c1e1900 */
[----:B------:R-:W3:Y:S01]  /*1210*/  @!P1 LDG.E R4, desc[UR6][R4.64] ;  /* 0x0000000604049981 */ /* 0x000ee2000c1e1900 */
[----:B-----5:R-:W-:-:S04]  /*1220*/  @P0 FFMA R10, R10, R16, R11 ;  /* 0x000000100a0a0223 */ /* 0x020fc8000000000b */
[----:B--2---:R-:W-:-:S04]  /*1230*/  @P0 FFMA R11, R21, R8, R10 ;  /* 0x00000008150b0223 */ /* 0x004fc8000000000a */
[----:B---3--:R-:W-:-:S07]  /*1240*/  @!P1 FFMA R11, R6, R4, R11 ;  /* 0x00000004060b9223 */ /* 0x008fce000000000b */
.L_x_15:
[----:B------:R-:W1:Y:S01]  /*1250*/  LDC.64 R4, c[0x0][0x390] ;  /* 0x0000e400ff047b82 */ /* 0x000e620000000a00 */
[----:B------:R-:W-:-:S04]  /*1260*/  IMAD R3, R0, R2, R3 ;  /* 0x0000000200037224 */ /* 0x000fc800078e0203 */
[----:B-1----:R-:W-:-:S05]  /*1270*/  IMAD.WIDE R2, R3, 0x4, R4 ;  /* 0x0000000403027825 */ /* 0x002fca00078e0204 */
[----:B0-----:R-:W-:Y:S01]  /*1280*/  STG.E desc[UR6][R2.64], R11 ;  /* 0x0000000b02007986 */ /* 0x001fe2000c101906 */
[----:B------:R-:W-:Y:S05]  /*1290*/  EXIT ;  /* 0x000000000000794d */ /* 0x000fea0003800000 */
.L_x_19:
        /* <DEDUP_REMOVED lines=14> */
.L_x_28:


//--------------------- .text._Z11matMulNaivePKfS0_Pfi --------------------------
	.section	.text._Z11matMulNaivePKfS0_Pfi,"ax",@progbits
	.align	128
        .global         _Z11matMulNaivePKfS0_Pfi
        .type           _Z11matMulNaivePKfS0_Pfi,@function
        .size           _Z11matMulNaivePKfS0_Pfi,(.L_x_29 - _Z11matMulNaivePKfS0_Pfi)
        .other          _Z11matMulNaivePKfS0_Pfi,@"STO_CUDA_ENTRY STV_DEFAULT"
_Z11matMulNaivePKfS0_Pfi:
.text._Z11matMulNaivePKfS0_Pfi:
        /* <DEDUP_REMOVED lines=9> */
[----:B--2---:R-:W-:-:S05]  /*0090*/  IMAD R0, R2, UR5, R3 ;  /* 0x0000000502007c24 */ /* 0x004fca000f8e0203 */
[----:B------:R-:W-:-:S04]  /*00a0*/  VIMNMX R2, PT, PT, R13, R0, !PT ;  /* 0x000000000d027248 */ /* 0x000fc80007fe0100 */
[----:B-1----:R-:W-:-:S13]  /*00b0*/  ISETP.GE.AND P0, PT, R2, UR20, PT ;  /* 0x0000001402007c0c */ /* 0x002fda000bf06270 */
[----:B------:R-:W-:Y:S05]  /*00c0*/  @P0 EXIT ;  /* 0x000000000000094d */ /* 0x000fea0003800000 */
[----:B------:R-:W-:Y:S01]  /*00d0*/  UISETP.GE.U32.AND UP0, UPT, UR20, 0x8, UPT ;  /* 0x000000081400788c */ /* 0x000fe2000bf06070 */
[----:B------:R-:W-:Y:S02]  /*00e0*/  HFMA2 R12, -RZ, RZ, 0, 0 ;  /* 0x00000000ff0c7431 */ /* 0x000fe400000001ff */
[----:B------:R-:W-:Y:S01]  /*00f0*/  IMAD R13, R13, UR20, RZ ;  /* 0x000000140d0d7c24 */ /* 0x000fe2000f8e02ff */
[----:B------:R-:W-:Y:S01]  /*0100*/  UMOV UR4, URZ ;  /* 0x000000ff00047c82 */ /* 0x000fe20008000000 */
[----:B------:R-:W0:Y:S04]  /*0110*/  LDCU.64 UR18, c[0x0][0x358] ;  /* 0x00006b00ff1277ac */ /* 0x000e280008000a00 */
[----:B------:R-:W-:Y:S05]  /*0120*/  BRA.U !UP0, `(.L_x_20) ;  /* 0x0000000508047547 */ /* 0x000fea000b800000 */
[----:B------:R-:W1:Y:S01]  /*0130*/  LDCU.128 UR24, c[0x0][0x380] ;  /* 0x00007000ff1877ac */ /* 0x000e620008000c00 */
[----:B------:R-:W-:Y:S02]  /*0140*/  MOV R12, RZ ;  /* 0x000000ff000c7202 */ /* 0x000fe40000000f00 */
[----:B------:R-:W-:Y:S01]  /*0150*/  MOV R14, R0 ;  /* 0x00000000000e7202 */ /* 0x000fe20000000f00 */
[----:B------:R-:W-:-:S04]  /*0160*/  ULOP3.LUT UR4, UR20, 0x7ffffff8, URZ, 0xc0, !UPT ;  /* 0x7ffffff814047892 */ /* 0x000fc8000f8ec0ff */
[----:B------:R-:W-:Y:S01]  /*0170*/  UIADD3 UR5, UPT, UPT, -UR4, URZ, URZ ;  /* 0x000000ff04057290 */ /* 0x000fe2000fffe1ff */
[----:B-1----:R-:W-:Y:S01]  /*0180*/  MOV R2, UR24 ;  /* 0x0000001800027c02 */ /* 0x002fe20008000f00 */
[----:B------:R-:W-:Y:S01]  /*0190*/  UIMAD.WIDE UR6, UR20, 0x8, UR26 ;  /* 0x00000008140678a5 */ /* 0x000fe2000f8e021a */
[----:B------:R-:W-:Y:S01]  /*01a0*/  MOV R3, UR25 ;  /* 0x0000001900037c02 */ /* 0x000fe20008000f00 */
[----:B------:R-:W-:Y:S02]  /*01b0*/  UIMAD.WIDE UR8, UR20, 0xc, UR26 ;  /* 0x0000000c140878a5 */ /* 0x000fe4000f8e021a */
[----:B------:R-:W-:Y:S01]  /*01c0*/  UIMAD.WIDE UR10, UR20, 0x10, UR26 ;  /* 0x00000010140a78a5 */ /* 0x000fe2000f8e021a */
[----:B------:R-:W-:Y:S01]  /*01d0*/  IMAD.WIDE.U32 R2, R13, 0x4, R2 ;  /* 0x000000040d027825 */ /* 0x000fe200078e0002 */
[----:B------:R-:W-:Y:S02]  /*01e0*/  UIMAD.WIDE UR12, UR20, 0x14, UR26 ;  /* 0x00000014140c78a5 */ /* 0x000fe4000f8e021a */
[----:B------:R-:W-:Y:S01]  /*01f0*/  UIMAD.WIDE UR14, UR20, 0x18, UR26 ;  /* 0x00000018140e78a5 */ /* 0x000fe2000f8e021a */
[----:B------:R-:W-:Y:S01]  /*0200*/  IADD3 R2, P0, PT, R2, 0x10, RZ ;  /* 0x0000001002027810 */ /* 0x000fe20007f1e0ff */
[----:B------:R-:W-:-:S03]  /*0210*/  UIMAD.WIDE UR16, UR20, 0x1c, UR26 ;  /* 0x0000001c141078a5 */ /* 0x000fc6000f8e021a */
[----:B------:R-:W-:-:S09]  /*0220*/  IADD3.X R3, PT, PT, RZ, R3, RZ, P0, !PT ;  /* 0x00000003ff037210 */ /* 0x000fd200007fe4ff */
.L_x_21:
[----:B------:R-:W-:Y:S01]  /*0230*/  UIMAD.WIDE UR22, UR20, 0x4, UR26 ;  /* 0x00000004141678a5 */ /* 0x000fe2000f8e021a */
[----:B------:R-:W-:Y:S02]  /*0240*/  IMAD.MOV.U32 R23, RZ, RZ, 0x4 ;  /* 0x00000004ff177424 */ /* 0x000fe400078e00ff */
[----:B------:R-:W-:Y:S01]  /*0250*/  HFMA2 R11, -RZ, RZ, 0, 2.384185791015625e-07 ;  /* 0x00000004ff0b7431 */ /* 0x000fe200000001ff */
[----:B------:R-:W-:Y:S01]  /*0260*/  MOV R25, 0x4 ;  /* 0x0000000400197802 */ /* 0x000fe20000000f00 */
[----:B0-----:R-:W2:Y:S01]  /*0270*/  LDG.E R21, desc[UR18][R2.64+-0x10] ;  /* 0xfffff01202157981 */ /* 0x001ea2000c1e1900 */
[C---:B------:R-:W-:Y:S01]  /*0280*/  IMAD.WIDE R22, R14.reuse, R23, UR26 ;  /* 0x0000001a0e167e25 */ /* 0x040fe2000f8e0217 */
[----:B------:R-:W-:Y:S02]  /*0290*/  MOV R8, UR22 ;  /* 0x0000001600087c02 */ /* 0x000fe40008000f00 */
[----:B------:R-:W-:Y:S01]  /*02a0*/  MOV R9, UR23 ;  /* 0x0000001700097c02 */ /* 0x000fe20008000f00 */
[----:B------:R-:W3:Y:S02]  /*02b0*/  LDG.E R19, desc[UR18][R2.64+-0xc] ;  /* 0xfffff41202137981 */ /* 0x000ee4000c1e1900 */
[----:B------:R-:W-:-:S02]  /*02c0*/  IMAD.WIDE R8, R14, 0x4, R8 ;  /* 0x000000040e087825 */ /* 0x000fc400078e0208 */
[----:B------:R-:W2:Y:S01]  /*02d0*/  LDG.E R22, desc[UR18][R22.64] ;  /* 0x0000001216167981 */ /* 0x000ea2000c1e1900 */
[----:B------:R-:W-:Y:S01]  /*02e0*/  MOV R5, 0x4 ;  /* 0x0000000400057802 */ /* 0x000fe20000000f00 */
[C---:B------:R-:W-:Y:S02]  /*02f0*/  IMAD.WIDE R24, R14.reuse, R25, UR6 ;  /* 0x000000060e187e25 */ /* 0x040fe4000f8e0219 */
[----:B------:R0:W3:Y:S02]  /*0300*/  LDG.E R20, desc[UR18][R8.64] ;  /* 0x0000001208147981 */ /* 0x0000e4000c1e1900 */
[----:B------:R-:W-:Y:S02]  /*0310*/  IMAD.WIDE R10, R14, R11, UR8 ;  /* 0x000000080e0a7e25 */ /* 0x000fe4000f8e020b */
[----:B------:R-:W4:Y:S04]  /*0320*/  LDG.E R18, desc[UR18][R24.64] ;  /* 0x0000001218127981 */ /* 0x000f28000c1e1900 */
[----:B------:R-:W4:Y:S01]  /*0330*/  LDG.E R17, desc[UR18][R2.64+-0x8] ;  /* 0xfffff81202117981 */ /* 0x000f22000c1e1900 */
[----:B0-----:R-:W-:-:S02]  /*0340*/  HFMA2 R9, -RZ, RZ, 0, 2.384185791015625e-07 ;  /* 0x00000004ff097431 */ /* 0x001fc400000001ff */
[----:B------:R-:W-:Y:S01]  /*0350*/  IMAD.MOV.U32 R7, RZ, RZ, 0x4 ;  /* 0x00000004ff077424 */ /* 0x000fe200078e00ff */
[----:B------:R0:W5:Y:S01]  /*0360*/  LDG.E R16, desc[UR18][R10.64] ;  /* 0x000000120a107981 */ /* 0x000162000c1e1900 */
[----:B------:R-:W-:-:S03]  /*0370*/  IMAD.WIDE R4, R14, R5, UR10 ;  /* 0x0000000a0e047e25 */ /* 0x000fc6000f8e0205 */
[----:B------:R-:W5:Y:S01]  /*0380*/  LDG.E R15, desc[UR18][R2.64+-0x4] ;  /* 0xfffffc12020f7981 */ /* 0x000f62000c1e1900 */
[C---:B------:R-:W-:Y:S01]  /*0390*/  IMAD.WIDE R6, R14.reuse, R7, UR12 ;  /* 0x0000000c0e067e25 */ /* 0x040fe2000f8e0207 */
[----:B------:R-:W-:Y:S02]  /*03a0*/  MOV R27, 0x4 ;  /* 0x00000004001b7802 */ /* 0x000fe40000000f00 */
[----:B------:R1:W5:Y:S01]  /*03b0*/  LDG.E R4, desc[UR18][R4.64] ;  /* 0x0000001204047981 */ /* 0x000362000c1e1900 */
[----:B------:R-:W-:-:S03]  /*03c0*/  IMAD.WIDE R8, R14, R9, UR14 ;  /* 0x0000000e0e087e25 */ /* 0x000fc6000f8e0209 */
[----:B------:R-:W5:Y:S01]  /*03d0*/  LDG.E R23, desc[UR18][R2.64] ;  /* 0x0000001202177981 */ /* 0x000f62000c1e1900 */
[----:B0-----:R-:W-:-:S03]  /*03e0*/  IMAD.WIDE R10, R14, R27, UR16 ;  /* 0x000000100e0a7e25 */ /* 0x001fc6000f8e021b */
[----:B------:R-:W5:Y:S04]  /*03f0*/  LDG.E R7, desc[UR18][R6.64] ;  /* 0x0000001206077981 */ /* 0x000f68000c1e1900 */
[----:B------:R-:W5:Y:S04]  /*0400*/  LDG.E R24, desc[UR18][R2.64+0x4] ;  /* 0x0000041202187981 */ /* 0x000f68000c1e1900 */
[----:B------:R-:W5:Y:S04]  /*0410*/  LDG.E R8, desc[UR18][R8.64] ;  /* 0x0000001208087981 */ /* 0x000f68000c1e1900 */
[----:B------:R-:W5:Y:S04]  /*0420*/  LDG.E R25, desc[UR18][R2.64+0x8] ;  /* 0x0000081202197981 */ /* 0x000f68000c1e1900 */
[----:B------:R-:W5:Y:S04]  /*0430*/  LDG.E R10, desc[UR18][R10.64] ;  /* 0x000000120a0a7981 */ /* 0x000f68000c1e1900 */
[----:B------:R0:W5:Y:S01]  /*0440*/  LDG.E R27, desc[UR18][R2.64+0xc] ;  /* 0x00000c12021b7981 */ /* 0x000162000c1e1900 */
[----:B------:R-:W-:-:S04]  /*0450*/  UIADD3 UR5, UPT, UPT, UR5, 0x8, URZ ;  /* 0x0000000805057890 */ /* 0x000fc8000fffe0ff */
[----:B------:R-:W-:Y:S01]  /*0460*/  UISETP.NE.AND UP0, UPT, UR5, URZ, UPT ;  /* 0x000000ff0500728c */ /* 0x000fe2000bf05270 */
[----:B-1----:R-:W-:Y:S02]  /*0470*/  MOV R5, UR20 ;  /* 0x0000001400057c02 */ /* 0x002fe40008000f00 */
[----:B0-----:R-:W-:Y:S02]  /*0480*/  IADD3 R2, P0, PT, R2, 0x20, RZ ;  /* 0x0000002002027810 */ /* 0x001fe40007f1e0ff */
[----:B------:R-:W-:Y:S02]  /*0490*/  LEA R14, R5, R14, 0x3 ;  /* 0x0000000e050e7211 */ /* 0x000fe400078e18ff */
[----:B------:R-:W-:Y:S01]  /*04a0*/  IADD3.X R3, PT, PT, RZ, R3, RZ, P0, !PT ;  /* 0x00000003ff037210 */ /* 0x000fe200007fe4ff */
[----:B--2---:R-:W-:-:S04]  /*04b0*/  FFMA R22, R21, R22, R12 ;  /* 0x0000001615167223 */ /* 0x004fc8000000000c */
[----:B---3--:R-:W-:-:S04]  /*04c0*/  FFMA R20, R19, R20, R22 ;  /* 0x0000001413147223 */ /* 0x008fc80000000016 */
[----:B----4-:R-:W-:-:S04]  /*04d0*/  FFMA R18, R17, R18, R20 ;  /* 0x0000001211127223 */ /* 0x010fc80000000014 */
[----:B-----5:R-:W-:-:S04]  /*04e0*/  FFMA R16, R15, R16, R18 ;  /* 0x000000100f107223 */ /* 0x020fc80000000012 */
[----:B------:R-:W-:-:S04]  /*04f0*/  FFMA R23, R23, R4, R16 ;  /* 0x0000000417177223 */ /* 0x000fc80000000010 */
[----:B------:R-:W-:-:S04]  /*0500*/  FFMA R24, R24, R7, R23 ;  /* 0x0000000718187223 */ /* 0x000fc80000000017 */
[----:B------:R-:W-:-:S04]  /*0510*/  FFMA R8, R25, R8, R24 ;  /* 0x0000000819087223 */ /* 0x000fc80000000018 */
[----:B------:R-:W-:Y:S01]  /*0520*/  FFMA R12, R27, R10, R8 ;  /* 0x0000000a1b0c7223 */ /* 0x000fe20000000008 */
[----:B------:R-:W-:Y:S06]  /*0530*/  BRA.U UP0, `(.L_x_21) ;  /* 0xfffffffd003c7547 */ /* 0x000fec000b83ffff */
.L_x_20:
[----:B------:R-:W-:-:S04]  /*0540*/  ULOP3.LUT UR6, UR20, 0x7, URZ, 0xc0, !UPT ;  /* 0x0000000714067892 */ /* 0x000fc8000f8ec0ff */
[----:B------:R-:W-:-:S09]  /*0550*/  UISETP.NE.AND UP0, UPT, UR6, URZ, UPT ;  /* 0x000000ff0600728c */ /* 0x000fd2000bf05270 */
[----:B------:R-:W-:Y:S05]  /*0560*/  BRA.U !UP0, `(.L_x_22) ;  /* 0x0000000508387547 */ /* 0x000fea000b800000 */
[----:B------:R-:W-:Y:S02]  /*0570*/  UISETP.GE.U32.AND UP0, UPT, UR6, 0x4, UPT ;  /* 0x000000040600788c */ /* 0x000fe4000bf06070 */
[----:B------:R-:W-:-:S04]  /*0580*/  ULOP3.LUT UR5, UR20, 0x3, URZ, 0xc0, !UPT ;  /* 0x0000000314057892 */ /* 0x000fc8000f8ec0ff */
[----:B------:R-:W-:-:S03]  /*0590*/  UISETP.NE.AND UP1, UPT, UR5, URZ, UPT ;  /* 0x000000ff0500728c */ /* 0x000fc6000bf25270 */
[----:B------:R-:W-:Y:S08]  /*05a0*/  BRA.U !UP0, `(.L_x_23) ;  /* 0x00000001087c7547 */ /* 0x000ff0000b800000 */
[----:B------:R-:W1:Y:S01]  /*05b0*/  LDC.64 R6, c[0x0][0x388] ;  /* 0x0000e200ff067b82 */ /* 0x000e620000000a00 */
[----:B------:R-:W2:Y:S01]  /*05c0*/  LDCU.64 UR6, c[0x0][0x380] ;  /* 0x00007000ff0677ac */ /* 0x000ea20008000a00 */
[----:B------:R-:W-:Y:S01]  /*05d0*/  IMAD.U32 R9, RZ, RZ, UR4 ;  /* 0x00000004ff097e24 */ /* 0x000fe2000f8e00ff */
[C---:B------:R-:W-:Y:S02]  /*05e0*/  IADD3 R3, PT, PT, R13.reuse, UR4, RZ ;  /* 0x000000040d037c10 */ /* 0x040fe4000fffe0ff */
[----:B------:R-:W-:Y:S01]  /*05f0*/  IADD3 R10, P0, PT, R13, UR4, RZ ;  /* 0x000000040d0a7c10 */ /* 0x000fe2000ff1e0ff */
[----:B------:R-:W-:Y:S01]  /*0600*/  IMAD R9, R9, UR20, R0 ;  /* 0x0000001409097c24 */ /* 0x000fe2000f8e0200 */
[----:B------:R-:W-:Y:S01]  /*0610*/  MOV R11, UR20 ;  /* 0x00000014000b7c02 */ /* 0x000fe20008000f00 */
[----:B------:R-:W3:Y:S01]  /*0620*/  LDC.64 R4, c[0x0][0x380] ;  /* 0x0000e000ff047b82 */ /* 0x000ee20000000a00 */
[----:B------:R-:W-:Y:S01]  /*0630*/  MOV R15, UR20 ;  /* 0x00000014000f7c02 */ /* 0x000fe20008000f00 */
[----:B-1----:R-:W-:Y:S01]  /*0640*/  IMAD.WIDE R6, R9, 0x4, R6 ;  /* 0x0000000409067825 */ /* 0x002fe200078e0206 */
[----:B------:R-:W-:-:S05]  /*0650*/  MOV R9, UR20 ;  /* 0x0000001400097c02 */ /* 0x000fca0008000f00 */
[----:B------:R-:W-:Y:S02]  /*0660*/  IMAD.WIDE R8, R9, 0x4, R6 ;  /* 0x0000000409087825 */ /* 0x000fe400078e0206 */
[----:B0-----:R-:W4:Y:S02]  /*0670*/  LDG.E R6, desc[UR18][R6.64] ;  /* 0x0000001206067981 */ /* 0x001f24000c1e1900 */
[----:B---3--:R-:W-:Y:S01]  /*0680*/  IMAD.WIDE.U32 R4, R3, 0x4, R4 ;  /* 0x0000000403047825 */ /* 0x008fe200078e0004 */
[----:B------:R-:W-:Y:S01]  /*0690*/  IADD3.X R3, PT, PT, RZ, RZ, RZ, P0, !PT ;  /* 0x000000ffff037210 */ /* 0x000fe200007fe4ff */
[----:B------:R-:W3:Y:S01]  /*06a0*/  LDG.E R17, desc[UR18][R8.64] ;  /* 0x0000001208117981 */ /* 0x000ee2000c1e1900 */
[----:B--2---:R-:W-:-:S03]  /*06b0*/  LEA R2, P0, R10, UR6, 0x2 ;  /* 0x000000060a027c11 */ /* 0x004fc6000f8010ff */
[----:B------:R-:W4:Y:S01]  /*06c0*/  LDG.E R5, desc[UR18][R4.64] ;  /* 0x0000001204057981 */ /* 0x000f22000c1e1900 */
[----:B------:R-:W-:Y:S01]  /*06d0*/  LEA.HI.X R3, R10, UR7, R3, 0x2, P0 ;  /* 0x000000070a037c11 */ /* 0x000fe200080f1403 */
[----:B------:R-:W-:-:S04]  /*06e0*/  IMAD.WIDE R10, R11, 0x4, R8 ;  /* 0x000000040b0a7825 */ /* 0x000fc800078e0208 */
[----:B------:R-:W3:Y:S01]  /*06f0*/  LDG.E R16, desc[UR18][R2.64+0x4] ;  /* 0x0000041202107981 */ /* 0x000ee2000c1e1900 */
[----:B------:R-:W-:-:S03]  /*0700*/  IMAD.WIDE R14, R15, 0x4, R10 ;  /* 0x000000040f0e7825 */ /* 0x000fc600078e020a */
[----:B------:R-:W2:Y:S04]  /*0710*/  LDG.E R19, desc[UR18][R10.64] ;  /* 0x000000120a137981 */ /* 0x000ea8000c1e1900 */
[----:B------:R-:W2:Y:S04]  /*0720*/  LDG.E R18, desc[UR18][R2.64+0x8] ;  /* 0x0000081202127981 */ /* 0x000ea8000c1e1900 */
[----:B------:R-:W5:Y:S04]  /*0730*/  LDG.E R20, desc[UR18][R2.64+0xc] ;  /* 0x00000c1202147981 */ /* 0x000f68000c1e1900 */
[----:B------:R-:W5:Y:S01]  /*0740*/  LDG.E R14, desc[UR18][R14.64] ;  /* 0x000000120e0e7981 */ /* 0x000f62000c1e1900 */
[----:B------:R-:W-:Y:S01]  /*0750*/  UIADD3 UR4, UPT, UPT, UR4, 0x4, URZ ;  /* 0x0000000404047890 */ /* 0x000fe2000fffe0ff */
[----:B----4-:R-:W-:-:S04]  /*0760*/  FFMA R5, R5, R6, R12 ;  /* 0x0000000605057223 */ /* 0x010fc8000000000c */
[----:B---3--:R-:W-:-:S04]  /*0770*/  FFMA R5, R16, R17, R5 ;  /* 0x0000001110057223 */ /* 0x008fc80000000005 */
[----:B--2---:R-:W-:-:S04]  /*0780*/  FFMA R5, R18, R19, R5 ;  /* 0x0000001312057223 */ /* 0x004fc80000000005 */
[----:B-----5:R-:W-:-:S07]  /*0790*/  FFMA R12, R20, R14, R5 ;  /* 0x0000000e140c7223 */ /* 0x020fce0000000005 */
.L_x_23:
[----:B------:R-:W-:Y:S05]  /*07a0*/  BRA.U !UP1, `(.L_x_22) ;  /* 0x0000000109a87547 */ /* 0x000fea000b800000 */
[----:B------:R-:W-:Y:S01]  /*07b0*/  UISETP.NE.AND UP0, UPT, UR5, 0x1, UPT ;  /* 0x000000010500788c */ /* 0x000fe2000bf05270 */
[----:B------:R-:W-:Y:S01]  /*07c0*/  MOV R7, UR4 ;  /* 0x0000000400077c02 */ /* 0x000fe20008000f00 */
[----:B------:R-:W-:Y:S02]  /*07d0*/  ULOP3.LUT UR5, UR20, 0x1, URZ, 0xc0, !UPT ;  /* 0x0000000114057892 */ /* 0x000fe4000f8ec0ff */
[----:B------:R-:W-:Y:S02]  /*07e0*/  MOV R15, UR20 ;  /* 0x00000014000f7c02 */ /* 0x000fe40008000f00 */
[----:B------:R-:W-:Y:S01]  /*07f0*/  UISETP.NE.U32.AND UP1, UPT, UR5, 0x1, UPT ;  /* 0x000000010500788c */ /* 0x000fe2000bf25070 */
[----:B------:R-:W-:-:S04]  /*0800*/  PLOP3.LUT P1, PT, PT, PT, UP0, 0x80, 0x8 ;  /* 0x000000000008781c */ /* 0x000fc80003f2f008 */
[----:B------:R-:W1:Y:S01]  /*0810*/  @UP0 LDCU.128 UR8, c[0x0][0x380] ;  /* 0x00007000ff0807ac */ /* 0x000e620008000c00 */
[----:B------:R-:W-:Y:S01]  /*0820*/  PLOP3.LUT P0, PT, PT, PT, UP1, 0x80, 0x8 ;  /* 0x000000000008781c */ /* 0x000fe20003f0f018 */
[----:B------:R-:W2:Y:S04]  /*0830*/  @UP0 LDCU.64 UR6, c[0x0][0x380] ;  /* 0x00007000ff0607ac */ /* 0x000ea80008000a00 */
[----:B------:R-:W3:Y:S03]  /*0840*/  @!UP1 LDCU.128 UR12, c[0x0][0x380] ;  /* 0x00007000ff0c97ac */ /* 0x000ee60008000c00 */
[C---:B------:R-:W-:Y:S02]  /*0850*/  @P1 IADD3 R3, PT, PT, R13.reuse, UR4, RZ ;  /* 0x000000040d031c10 */ /* 0x040fe4000fffe0ff */
[----:B------:R-:W-:Y:S01]  /*0860*/  @P1 IADD3 R6, P2, PT, R13, UR4, RZ ;  /* 0x000000040d061c10 */ /* 0x000fe2000ff5e0ff */
[----:B------:R-:W-:Y:S01]  /*0870*/  @UP0 UIADD3 UR4, UPT, UPT, UR4, 0x2, URZ ;  /* 0x0000000204040890 */ /* 0x000fe2000fffe0ff */
[----:B-1----:R-:W-:Y:S01]  /*0880*/  MOV R11, UR9 ;  /* 0x00000009000b7c02 */ /* 0x002fe20008000f00 */
[----:B------:R-:W-:Y:S01]  /*0890*/  IMAD.U32 R10, RZ, RZ, UR8 ;  /* 0x00000008ff0a7e24 */ /* 0x000fe2000f8e00ff */
[----:B------:R-:W-:-:S02]  /*08a0*/  MOV R4, UR10 ;  /* 0x0000000a00047c02 */ /* 0x000fc40008000f00 */
[----:B------:R-:W-:Y:S01]  /*08b0*/  MOV R5, UR11 ;  /* 0x0000000b00057c02 */ /* 0x000fe20008000f00 */
[----:B------:R-:W-:-:S04]  /*08c0*/  @P1 IMAD.WIDE.U32 R10, R3, 0x4, R10 ;  /* 0x00000004030a1825 */ /* 0x000fc800078e000a */
[----:B------:R-:W-:Y:S01]  /*08d0*/  @P1 IMAD R3, R7, UR20, R0 ;  /* 0x0000001407031c24 */ /* 0x000fe2000f8e0200 */
[----:B------:R-:W-:Y:S01]  /*08e0*/  @P1 IADD3.X R7, PT, PT, RZ, RZ, RZ, P2, !PT ;  /* 0x000000ffff071210 */ /* 0x000fe200017fe4ff */
[----:B------:R-:W-:Y:S01]  /*08f0*/  IMAD.U32 R19, RZ, RZ, UR4 ;  /* 0x00000004ff137e24 */ /* 0x000fe2000f8e00ff */
[C---:B--2---:R-:W-:Y:S01]  /*0900*/  @P1 LEA R2, P2, R6.reuse, UR6, 0x2 ;  /* 0x0000000606021c11 */ /* 0x044fe2000f8410ff */
[----:B------:R-:W-:Y:S01]  /*0910*/  @P1 IMAD.WIDE R4, R3, 0x4, R4 ;  /* 0x0000000403041825 */ /* 0x000fe200078e0204 */
[----:B------:R-:W-:Y:S01]  /*0920*/  @!P0 IADD3 R17, PT, PT, R13, UR4, RZ ;  /* 0x000000040d118c10 */ /* 0x000fe2000fffe0ff */
[----:B0-----:R-:W2:Y:S01]  /*0930*/  @P1 LDG.E R11, desc[UR18][R10.64] ;  /* 0x000000120a0b1981 */ /* 0x001ea2000c1e1900 */
[----:B------:R-:W-:Y:S01]  /*0940*/  @P1 LEA.HI.X R3, R6, UR7, R7, 0x2, P2 ;  /* 0x0000000706031c11 */ /* 0x000fe200090f1407 */
[----:B------:R-:W-:Y:S01]  /*0950*/  @!P0 IMAD R19, R19, UR20, R0 ;  /* 0x0000001413138c24 */ /* 0x000fe2000f8e0200 */
[----:B---3--:R-:W-:Y:S01]  /*0960*/  MOV R6, UR12 ;  /* 0x0000000c00067c02 */ /* 0x008fe20008000f00 */
[----:B------:R-:W-:Y:S01]  /*0970*/  @P1 IMAD.WIDE R14, R15, 0x4, R4 ;  /* 0x000000040f0e1825 */ /* 0x000fe200078e0204 */
[----:B------:R-:W-:Y:S01]  /*0980*/  MOV R7, UR13 ;  /* 0x0000000d00077c02 */ /* 0x000fe20008000f00 */
[----:B------:R-:W2:Y:S01]  /*0990*/  @P1 LDG.E R4, desc[UR18][R4.64] ;  /* 0x0000001204041981 */ /* 0x000ea2000c1e1900 */
[----:B------:R-:W-:-:S02]  /*09a0*/  MOV R8, UR14 ;  /* 0x0000000e00087c02 */ /* 0x000fc40008000f00 */
[----:B------:R-:W-:Y:S01]  /*09b0*/  MOV R9, UR15 ;  /* 0x0000000f00097c02 */ /* 0x000fe20008000f00 */
[----:B------:R-:W-:Y:S01]  /*09c0*/  @!P0 IMAD.WIDE.U32 R6, R17, 0x4, R6 ;  /* 0x0000000411068825 */ /* 0x000fe200078e0006 */
[----:B------:R-:W3:Y:S03]  /*09d0*/  @P1 LDG.E R14, desc[UR18][R14.64] ;  /* 0x000000120e0e1981 */ /* 0x000ee6000c1e1900 */
[----:B------:R-:W-:Y:S01]  /*09e0*/  @!P0 IMAD.WIDE R8, R19, 0x4, R8 ;  /* 0x0000000413088825 */ /* 0x000fe200078e0208 */
[----:B------:R-:W3:Y:S04]  /*09f0*/  @P1 LDG.E R2, desc[UR18][R2.64+0x4] ;  /* 0x0000041202021981 */ /* 0x000ee8000c1e1900 */
[----:B------:R-:W4:Y:S04]  /*0a00*/  @!P0 LDG.E R7, desc[UR18][R6.64] ;  /* 0x0000001206078981 */ /* 0x000f28000c1e1900 */
[----:B------:R-:W4:Y:S01]  /*0a10*/  @!P0 LDG.E R8, desc[UR18][R8.64] ;  /* 0x0000001208088981 */ /* 0x000f22000c1e1900 */
[----:B--2---:R-:W-:-:S04]  /*0a20*/  @P1 FFMA R11, R11, R4, R12 ;  /* 0x000000040b0b1223 */ /* 0x004fc8000000000c */
[----:B---3--:R-:W-:-:S04]  /*0a30*/  @P1 FFMA R12, R2, R14, R11 ;  /* 0x0000000e020c1223 */ /* 0x008fc8000000000b */
[----:B----4-:R-:W-:-:S07]  /*0a40*/  @!P0 FFMA R12, R7, R8, R12 ;  /* 0x00000008070c8223 */ /* 0x010fce000000000c */
.L_x_22:
[----:B------:R-:W1:Y:S01]  /*0a50*/  LDC.64 R2, c[0x0][0x390] ;  /* 0x0000e400ff027b82 */ /* 0x000e620000000a00 */
[----:B------:R-:W-:-:S05]  /*0a60*/  IADD3 R13, PT, PT, R0, R13, RZ ;  /* 0x0000000d000d7210 */ /* 0x000fca0007ffe0ff */
[----:B-1----:R-:W-:-:S05]  /*0a70*/  IMAD.WIDE R2, R13, 0x4, R2 ;  /* 0x000000040d027825 */ /* 0x002fca00078e0202 */
[----:B0-----:R-:W-:Y:S01]  /*0a80*/  STG.E desc[UR18][R2.64], R12 ;  /* 0x0000000c02007986 */ /* 0x001fe2000c101912 */
[----:B------:R-:W-:Y:S05]  /*0a90*/  EXIT ;  /* 0x000000000000794d */ /* 0x000fea0003800000 */
.L_x_24:
        /* <DEDUP_REMOVED lines=14> */
.L_x_29:


//--------------------- .nv.shared._Z12matMulSharedILi32EEvPKfS1_Pfi --------------------------
	.section	.nv.shared._Z12matMulSharedILi32EEvPKfS1_Pfi,"aw",@nobits
	.sectionflags	@""
	.align	4
.nv.shared._Z12matMulSharedILi32EEvPKfS1_Pfi:
	.zero		9216


//--------------------- .nv.shared.reserved.0     --------------------------
	.section	.nv.shared.reserved.0,"aw",@nobits
	.weak		__nv_reservedSMEM_offset_0_alias
	.size		__nv_reservedSMEM_offset_0_alias, 0, 64
	.other		__nv_reservedSMEM_offset_0_alias,@"STO_CUDA_RESERVED_SHARED STV_DEFAULT"
__nv_reservedSMEM_offset_0_alias:
	.zero		0
	.zero		64


//--------------------- .nv.shared._Z12matMulSharedILi16EEvPKfS1_Pfi --------------------------
	.section	.nv.shared._Z12matMulSharedILi16EEvPKfS1_Pfi,"aw",@nobits
	.sectionflags	@""
	.align	4
.nv.shared._Z12matMulSharedILi16EEvPKfS1_Pfi:
	.zero		3072


//--------------------- .nv.shared._Z12matMulSharedILi8EEvPKfS1_Pfi --------------------------
	.section	.nv.shared._Z12matMulSharedILi8EEvPKfS1_Pfi,"aw",@nobits
	.sectionflags	@""
	.align	4
.nv.shared._Z12matMulSharedILi8EEvPKfS1_Pfi:
	.zero		1536


//--------------------- .nv.constant0._Z12matMulSharedILi32EEvPKfS1_Pfi --------------------------
	.section	.nv.constant0._Z12matMulSharedILi32EEvPKfS1_Pfi,"a",@progbits
	.sectionflags	@""
	.align	4
.nv.constant0._Z12matMulSharedILi32EEvPKfS1_Pfi:
	.zero		924


//--------------------- .nv.constant0._Z12matMulSharedILi16EEvPKfS1_Pfi --------------------------
	.section	.nv.constant0._Z12matMulSharedILi16EEvPKfS1_Pfi,"a",@progbits
	.sectionflags	@""
	.align	4
.nv.constant0._Z12matMulSharedILi16EEvPKfS1_Pfi:
	.zero		924


//--------------------- .nv.constant0._Z12matMulSharedILi8EEvPKfS1_Pfi --------------------------
	.section	.nv.constant0._Z12matMulSharedILi8EEvPKfS1_Pfi,"a",@progbits
	.sectionflags	@""
	.align	4
.nv.constant0._Z12matMulSharedILi8EEvPKfS1_Pfi:
	.zero		924


//--------------------- .nv.constant0._Z9matMulRegPKfS0_Pfi --------------------------
	.section	.nv.constant0._Z9matMulRegPKfS0_Pfi,"a",@progbits
	.sectionflags	@""
	.align	4
.nv.constant0._Z9matMulRegPKfS0_Pfi:
	.zero		924


//--------------------- .nv.constant0._Z11matMulNaivePKfS0_Pfi --------------------------
	.section	.nv.constant0._Z11matMulNaivePKfS0_Pfi,"a",@progbits
	.sectionflags	@""
	.align	4
.nv.constant0._Z11matMulNaivePKfS0_Pfi:
	.zero		924


//--------------------- SYMBOLS --------------------------

	.type		.nv.reservedSmem.offset0,@object
	.size		.nv.reservedSmem.offset0,0x4
	.type		.nv.reservedSmem.cap,@object
	.size		.nv.reservedSmem.cap,0x4
